//
// Generated by NVIDIA NVVM Compiler
//
// Compiler Build ID: CL-36424714
// Cuda compilation tools, release 13.0, V13.0.88
// Based on NVVM 20.0.0
//

.version 9.0
.target sm_100
.address_size 64

	// .globl	_Z13wgtDWTFeaturePKdS0_S0_S0_S0_S0_S0_Pdii

.visible .entry _Z13wgtDWTFeaturePKdS0_S0_S0_S0_S0_S0_Pdii(
	.param .u64 .ptr .align 1 _Z13wgtDWTFeaturePKdS0_S0_S0_S0_S0_S0_Pdii_param_0,
	.param .u64 .ptr .align 1 _Z13wgtDWTFeaturePKdS0_S0_S0_S0_S0_S0_Pdii_param_1,
	.param .u64 .ptr .align 1 _Z13wgtDWTFeaturePKdS0_S0_S0_S0_S0_S0_Pdii_param_2,
	.param .u64 .ptr .align 1 _Z13wgtDWTFeaturePKdS0_S0_S0_S0_S0_S0_Pdii_param_3,
	.param .u64 .ptr .align 1 _Z13wgtDWTFeaturePKdS0_S0_S0_S0_S0_S0_Pdii_param_4,
	.param .u64 .ptr .align 1 _Z13wgtDWTFeaturePKdS0_S0_S0_S0_S0_S0_Pdii_param_5,
	.param .u64 .ptr .align 1 _Z13wgtDWTFeaturePKdS0_S0_S0_S0_S0_S0_Pdii_param_6,
	.param .u64 .ptr .align 1 _Z13wgtDWTFeaturePKdS0_S0_S0_S0_S0_S0_Pdii_param_7,
	.param .u32 _Z13wgtDWTFeaturePKdS0_S0_S0_S0_S0_S0_Pdii_param_8,
	.param .u32 _Z13wgtDWTFeaturePKdS0_S0_S0_S0_S0_S0_Pdii_param_9
)
{
	.reg .pred 	%p<105>;
	.reg .b32 	%r<102>;
	.reg .b64 	%rd<162>;
	.reg .b64 	%fd<73>;

	ld.param.u64 	%rd18, [_Z13wgtDWTFeaturePKdS0_S0_S0_S0_S0_S0_Pdii_param_5];
	ld.param.u64 	%rd19, [_Z13wgtDWTFeaturePKdS0_S0_S0_S0_S0_S0_Pdii_param_6];
	ld.param.u64 	%rd20, [_Z13wgtDWTFeaturePKdS0_S0_S0_S0_S0_S0_Pdii_param_7];
	ld.param.u32 	%r38, [_Z13wgtDWTFeaturePKdS0_S0_S0_S0_S0_S0_Pdii_param_8];
	ld.param.u32 	%r40, [_Z13wgtDWTFeaturePKdS0_S0_S0_S0_S0_S0_Pdii_param_9];
	cvta.to.global.u64 	%rd1, %rd20;
	cvta.to.global.u64 	%rd2, %rd18;
	cvta.to.global.u64 	%rd3, %rd19;
	mov.u32 	%r41, %ctaid.x;
	mov.u32 	%r42, %ntid.x;
	mov.u32 	%r43, %tid.x;
	mad.lo.s32 	%r1, %r41, %r42, %r43;
	mov.u32 	%r44, %ctaid.y;
	mov.u32 	%r45, %ntid.y;
	mov.u32 	%r46, %tid.y;
	mad.lo.s32 	%r47, %r44, %r45, %r46;
	setp.ge.s32 	%p8, %r1, %r38;
	setp.ge.s32 	%p9, %r47, %r40;
	or.pred  	%p10, %p8, %p9;
	@%p10 bra 	$L__BB0_83;
	add.s32 	%r93, %r1, -5;
	mul.lo.s32 	%r4, %r40, %r38;
	mul.lo.s32 	%r51, %r38, %r47;
	add.s32 	%r52, %r51, %r1;
	setp.lt.s32 	%p11, %r52, 0;
	setp.ge.s32 	%p12, %r52, %r4;
	or.pred  	%p1, %p11, %p12;
	cvt.u64.u32 	%rd4, %r52;
	mad.lo.s32 	%r53, %r38, -13, %r51;
	shl.b32 	%r54, %r38, 3;
	add.s32 	%r55, %r53, %r54;
	cvt.s64.s32 	%rd5, %r55;
	mad.lo.s32 	%r56, %r38, -6, %r55;
	cvt.s64.s32 	%rd6, %r56;
	add.s32 	%r57, %r56, %r54;
	cvt.s64.s32 	%rd7, %r57;
	shl.b32 	%r58, %r38, 1;
	add.s32 	%r59, %r57, %r58;
	cvt.s64.s32 	%rd8, %r59;
	add.s32 	%r60, %r58, %r56;
	cvt.s64.s32 	%rd9, %r60;
	sub.s32 	%r61, %r55, %r58;
	cvt.s64.s32 	%rd10, %r61;
	add.s32 	%r62, %r61, %r54;
	cvt.s64.s32 	%rd11, %r62;
	mul.lo.s32 	%r100, %r4, 56;
	mul.lo.s32 	%r99, %r4, 48;
	mul.lo.s32 	%r98, %r4, 40;
	shl.b32 	%r97, %r4, 5;
	mul.lo.s32 	%r96, %r4, 24;
	shl.b32 	%r95, %r4, 4;
	shl.b32 	%r94, %r4, 3;
	add.s32 	%r90, %r1, -13;
	mov.b32 	%r101, -5;
	mov.b32 	%r92, 0;
	mov.b32 	%r91, -8;
$L__BB0_2:
	setp.lt.u32 	%p13, %r47, 5;
	add.s32 	%r63, %r47, -5;
	setp.ge.s32 	%p14, %r63, %r40;
	or.pred  	%p2, %p13, %p14;
	add.s32 	%r25, %r91, 8;
	setp.gt.u32 	%p15, %r25, 1;
	setp.lt.s32 	%p16, %r90, 0;
	setp.ge.s32 	%p17, %r90, %r38;
	or.pred  	%p3, %p16, %p17;
	cvt.u64.u32 	%rd12, %r90;
	add.s32 	%r64, %r93, -8;
	setp.lt.s32 	%p18, %r64, 0;
	setp.ge.s32 	%p19, %r64, %r38;
	or.pred  	%p4, %p18, %p19;
	setp.lt.s32 	%p20, %r93, 0;
	setp.ge.s32 	%p21, %r93, %r38;
	or.pred  	%p5, %p20, %p21;
	mov.f64 	%fd65, 0d0000000000000000;
	@%p15 bra 	$L__BB0_5;
	or.pred  	%p31, %p5, %p2;
	@%p31 bra 	$L__BB0_13;
	ld.param.u64 	%rd150, [_Z13wgtDWTFeaturePKdS0_S0_S0_S0_S0_S0_Pdii_param_0];
	cvt.u64.u32 	%rd34, %r93;
	add.s64 	%rd35, %rd5, %rd34;
	cvta.to.global.u64 	%rd36, %rd150;
	shl.b64 	%rd37, %rd35, 3;
	add.s64 	%rd38, %rd36, %rd37;
	ld.global.f64 	%fd65, [%rd38];
	bra.uni 	$L__BB0_13;
$L__BB0_5:
	and.b32  	%r65, %r25, 6;
	setp.ne.s32 	%p22, %r65, 2;
	@%p22 bra 	$L__BB0_8;
	or.pred  	%p30, %p4, %p2;
	@%p30 bra 	$L__BB0_13;
	ld.param.u64 	%rd152, [_Z13wgtDWTFeaturePKdS0_S0_S0_S0_S0_S0_Pdii_param_1];
	add.s32 	%r69, %r93, -8;
	cvt.u64.u32 	%rd29, %r69;
	add.s64 	%rd30, %rd5, %rd29;
	cvta.to.global.u64 	%rd31, %rd152;
	shl.b64 	%rd32, %rd30, 3;
	add.s64 	%rd33, %rd31, %rd32;
	ld.global.f64 	%fd65, [%rd33];
	bra.uni 	$L__BB0_13;
$L__BB0_8:
	setp.lt.u32 	%p23, %r25, 4;
	@%p23 bra 	$L__BB0_11;
	or.pred  	%p29, %p3, %p2;
	@%p29 bra 	$L__BB0_13;
	ld.param.u64 	%rd158, [_Z13wgtDWTFeaturePKdS0_S0_S0_S0_S0_S0_Pdii_param_4];
	add.s64 	%rd25, %rd5, %rd12;
	cvta.to.global.u64 	%rd26, %rd158;
	shl.b64 	%rd27, %rd25, 3;
	add.s64 	%rd28, %rd26, %rd27;
	ld.global.f64 	%fd65, [%rd28];
	bra.uni 	$L__BB0_13;
$L__BB0_11:
	setp.lt.u32 	%p24, %r47, 13;
	add.s32 	%r66, %r47, -13;
	setp.ge.s32 	%p25, %r66, %r40;
	or.pred  	%p26, %p24, %p25;
	or.pred  	%p28, %p3, %p26;
	@%p28 bra 	$L__BB0_13;
	mul.lo.s32 	%r67, %r38, %r47;
	mad.lo.s32 	%r68, %r38, -13, %r67;
	cvt.s64.s32 	%rd21, %r68;
	add.s64 	%rd22, %rd21, %rd12;
	shl.b64 	%rd23, %rd22, 3;
	add.s64 	%rd24, %rd3, %rd23;
	ld.global.f64 	%fd65, [%rd24];
$L__BB0_13:
	@%p1 bra 	$L__BB0_15;
	cvt.s64.s32 	%rd39, %r92;
	add.s64 	%rd40, %rd39, %rd4;
	shl.b64 	%rd41, %rd40, 3;
	add.s64 	%rd42, %rd1, %rd41;
	st.global.f64 	[%rd42], %fd65;
$L__BB0_15:
	setp.lt.u32 	%p32, %r25, 2;
	mov.f64 	%fd66, 0d0000000000000000;
	@%p32 bra 	$L__BB0_24;
	and.b32  	%r70, %r25, 6;
	setp.eq.s32 	%p33, %r70, 2;
	@%p33 bra 	$L__BB0_22;
	setp.gt.u32 	%p34, %r25, 3;
	@%p34 bra 	$L__BB0_20;
	setp.lt.u32 	%p35, %r47, 11;
	add.s32 	%r71, %r47, -11;
	setp.ge.s32 	%p36, %r71, %r40;
	or.pred  	%p37, %p35, %p36;
	or.pred  	%p39, %p3, %p37;
	@%p39 bra 	$L__BB0_26;
	add.s64 	%rd43, %rd6, %rd12;
	shl.b64 	%rd44, %rd43, 3;
	add.s64 	%rd45, %rd3, %rd44;
	ld.global.f64 	%fd66, [%rd45];
	bra.uni 	$L__BB0_26;
$L__BB0_20:
	setp.lt.u32 	%p40, %r47, 3;
	add.s32 	%r72, %r47, -3;
	setp.ge.s32 	%p41, %r72, %r40;
	or.pred  	%p42, %p40, %p41;
	or.pred  	%p44, %p3, %p42;
	@%p44 bra 	$L__BB0_26;
	ld.param.u64 	%rd159, [_Z13wgtDWTFeaturePKdS0_S0_S0_S0_S0_S0_Pdii_param_4];
	add.s64 	%rd46, %rd7, %rd12;
	cvta.to.global.u64 	%rd47, %rd159;
	shl.b64 	%rd48, %rd46, 3;
	add.s64 	%rd49, %rd47, %rd48;
	ld.global.f64 	%fd66, [%rd49];
	bra.uni 	$L__BB0_26;
$L__BB0_22:
	setp.eq.s32 	%p45, %r47, 0;
	or.pred  	%p46, %p4, %p45;
	@%p46 bra 	$L__BB0_26;
	ld.param.u64 	%rd153, [_Z13wgtDWTFeaturePKdS0_S0_S0_S0_S0_S0_Pdii_param_1];
	add.s32 	%r73, %r93, -8;
	cvt.u64.u32 	%rd50, %r73;
	add.s64 	%rd51, %rd8, %rd50;
	cvta.to.global.u64 	%rd52, %rd153;
	shl.b64 	%rd53, %rd51, 3;
	add.s64 	%rd54, %rd52, %rd53;
	ld.global.f64 	%fd66, [%rd54];
	bra.uni 	$L__BB0_26;
$L__BB0_24:
	setp.eq.s32 	%p47, %r47, 0;
	setp.lt.s32 	%p48, %r93, 0;
	setp.ge.s32 	%p49, %r93, %r38;
	or.pred  	%p50, %p48, %p49;
	or.pred  	%p51, %p50, %p47;
	@%p51 bra 	$L__BB0_26;
	ld.param.u64 	%rd151, [_Z13wgtDWTFeaturePKdS0_S0_S0_S0_S0_S0_Pdii_param_0];
	cvt.u64.u32 	%rd55, %r93;
	add.s64 	%rd56, %rd8, %rd55;
	cvta.to.global.u64 	%rd57, %rd151;
	shl.b64 	%rd58, %rd56, 3;
	add.s64 	%rd59, %rd57, %rd58;
	ld.global.f64 	%fd66, [%rd59];
$L__BB0_26:
	@%p1 bra 	$L__BB0_28;
	cvt.s64.s32 	%rd60, %r94;
	add.s64 	%rd61, %rd60, %rd4;
	shl.b64 	%rd62, %rd61, 3;
	add.s64 	%rd63, %rd1, %rd62;
	st.global.f64 	[%rd63], %fd66;
$L__BB0_28:
	setp.lt.u32 	%p52, %r25, 2;
	mov.f64 	%fd67, 0d0000000000000000;
	@%p52 bra 	$L__BB0_37;
	and.b32  	%r74, %r25, 6;
	setp.eq.s32 	%p53, %r74, 2;
	@%p53 bra 	$L__BB0_35;
	setp.gt.u32 	%p54, %r25, 3;
	@%p54 bra 	$L__BB0_33;
	setp.lt.u32 	%p55, %r47, 9;
	add.s32 	%r75, %r47, -9;
	setp.ge.s32 	%p56, %r75, %r40;
	or.pred  	%p57, %p55, %p56;
	or.pred  	%p59, %p3, %p57;
	@%p59 bra 	$L__BB0_39;
	add.s64 	%rd64, %rd9, %rd12;
	shl.b64 	%rd65, %rd64, 3;
	add.s64 	%rd66, %rd3, %rd65;
	ld.global.f64 	%fd67, [%rd66];
	bra.uni 	$L__BB0_39;
$L__BB0_33:
	setp.eq.s32 	%p60, %r47, 0;
	or.pred  	%p61, %p3, %p60;
	@%p61 bra 	$L__BB0_39;
	ld.param.u64 	%rd160, [_Z13wgtDWTFeaturePKdS0_S0_S0_S0_S0_S0_Pdii_param_4];
	add.s64 	%rd67, %rd8, %rd12;
	cvta.to.global.u64 	%rd68, %rd160;
	shl.b64 	%rd69, %rd67, 3;
	add.s64 	%rd70, %rd68, %rd69;
	ld.global.f64 	%fd67, [%rd70];
	bra.uni 	$L__BB0_39;
$L__BB0_35:
	or.pred  	%p62, %p4, %p2;
	@%p62 bra 	$L__BB0_39;
	ld.param.u64 	%rd156, [_Z13wgtDWTFeaturePKdS0_S0_S0_S0_S0_S0_Pdii_param_3];
	add.s32 	%r76, %r93, -8;
	cvt.u64.u32 	%rd71, %r76;
	add.s64 	%rd72, %rd5, %rd71;
	cvta.to.global.u64 	%rd73, %rd156;
	shl.b64 	%rd74, %rd72, 3;
	add.s64 	%rd75, %rd73, %rd74;
	ld.global.f64 	%fd67, [%rd75];
	bra.uni 	$L__BB0_39;
$L__BB0_37:
	setp.lt.s32 	%p63, %r93, 0;
	setp.ge.s32 	%p64, %r93, %r38;
	or.pred  	%p65, %p63, %p64;
	or.pred  	%p66, %p65, %p2;
	@%p66 bra 	$L__BB0_39;
	ld.param.u64 	%rd154, [_Z13wgtDWTFeaturePKdS0_S0_S0_S0_S0_S0_Pdii_param_2];
	cvt.u64.u32 	%rd76, %r93;
	add.s64 	%rd77, %rd5, %rd76;
	cvta.to.global.u64 	%rd78, %rd154;
	shl.b64 	%rd79, %rd77, 3;
	add.s64 	%rd80, %rd78, %rd79;
	ld.global.f64 	%fd67, [%rd80];
$L__BB0_39:
	@%p1 bra 	$L__BB0_41;
	cvt.s64.s32 	%rd81, %r95;
	add.s64 	%rd82, %rd81, %rd4;
	shl.b64 	%rd83, %rd82, 3;
	add.s64 	%rd84, %rd1, %rd83;
	st.global.f64 	[%rd84], %fd67;
$L__BB0_41:
	setp.lt.u32 	%p67, %r25, 2;
	mov.f64 	%fd68, 0d0000000000000000;
	@%p67 bra 	$L__BB0_50;
	and.b32  	%r77, %r25, 6;
	setp.eq.s32 	%p68, %r77, 2;
	@%p68 bra 	$L__BB0_48;
	setp.gt.u32 	%p69, %r25, 3;
	@%p69 bra 	$L__BB0_46;
	setp.lt.u32 	%p70, %r47, 7;
	add.s32 	%r78, %r47, -7;
	setp.ge.s32 	%p71, %r78, %r40;
	or.pred  	%p72, %p70, %p71;
	or.pred  	%p74, %p3, %p72;
	@%p74 bra 	$L__BB0_52;
	add.s64 	%rd85, %rd10, %rd12;
	shl.b64 	%rd86, %rd85, 3;
	add.s64 	%rd87, %rd3, %rd86;
	ld.global.f64 	%fd68, [%rd87];
	bra.uni 	$L__BB0_52;
$L__BB0_46:
	add.s32 	%r79, %r47, 1;
	setp.ge.u32 	%p75, %r79, %r40;
	or.pred  	%p76, %p3, %p75;
	@%p76 bra 	$L__BB0_52;
	ld.param.u64 	%rd161, [_Z13wgtDWTFeaturePKdS0_S0_S0_S0_S0_S0_Pdii_param_4];
	add.s64 	%rd88, %rd11, %rd12;
	cvta.to.global.u64 	%rd89, %rd161;
	shl.b64 	%rd90, %rd88, 3;
	add.s64 	%rd91, %rd89, %rd90;
	ld.global.f64 	%fd68, [%rd91];
	bra.uni 	$L__BB0_52;
$L__BB0_48:
	setp.eq.s32 	%p77, %r47, 0;
	or.pred  	%p78, %p4, %p77;
	@%p78 bra 	$L__BB0_52;
	ld.param.u64 	%rd157, [_Z13wgtDWTFeaturePKdS0_S0_S0_S0_S0_S0_Pdii_param_3];
	add.s32 	%r80, %r93, -8;
	cvt.u64.u32 	%rd92, %r80;
	add.s64 	%rd93, %rd8, %rd92;
	cvta.to.global.u64 	%rd94, %rd157;
	shl.b64 	%rd95, %rd93, 3;
	add.s64 	%rd96, %rd94, %rd95;
	ld.global.f64 	%fd68, [%rd96];
	bra.uni 	$L__BB0_52;
$L__BB0_50:
	setp.eq.s32 	%p79, %r47, 0;
	setp.lt.s32 	%p80, %r93, 0;
	setp.ge.s32 	%p81, %r93, %r38;
	or.pred  	%p82, %p80, %p81;
	or.pred  	%p83, %p82, %p79;
	@%p83 bra 	$L__BB0_52;
	ld.param.u64 	%rd155, [_Z13wgtDWTFeaturePKdS0_S0_S0_S0_S0_S0_Pdii_param_2];
	cvt.u64.u32 	%rd97, %r93;
	add.s64 	%rd98, %rd8, %rd97;
	cvta.to.global.u64 	%rd99, %rd155;
	shl.b64 	%rd100, %rd98, 3;
	add.s64 	%rd101, %rd99, %rd100;
	ld.global.f64 	%fd68, [%rd101];
$L__BB0_52:
	@%p1 bra 	$L__BB0_54;
	cvt.s64.s32 	%rd102, %r96;
	add.s64 	%rd103, %rd102, %rd4;
	shl.b64 	%rd104, %rd103, 3;
	add.s64 	%rd105, %rd1, %rd104;
	st.global.f64 	[%rd105], %fd68;
$L__BB0_54:
	add.s32 	%r81, %r90, 8;
	setp.lt.s32 	%p84, %r81, 0;
	setp.ge.s32 	%p85, %r81, %r38;
	or.pred  	%p6, %p84, %p85;
	setp.lt.u32 	%p86, %r25, 4;
	mov.f64 	%fd69, 0d0000000000000000;
	@%p86 bra 	$L__BB0_57;
	or.pred  	%p87, %p3, %p2;
	@%p87 bra 	$L__BB0_59;
	add.s64 	%rd106, %rd5, %rd12;
	shl.b64 	%rd107, %rd106, 3;
	add.s64 	%rd108, %rd3, %rd107;
	ld.global.f64 	%fd69, [%rd108];
	bra.uni 	$L__BB0_59;
$L__BB0_57:
	or.pred  	%p88, %p6, %p2;
	@%p88 bra 	$L__BB0_59;
	add.s32 	%r82, %r90, 8;
	cvt.u64.u32 	%rd109, %r82;
	add.s64 	%rd110, %rd5, %rd109;
	shl.b64 	%rd111, %rd110, 3;
	add.s64 	%rd112, %rd2, %rd111;
	ld.global.f64 	%fd69, [%rd112];
$L__BB0_59:
	@%p1 bra 	$L__BB0_61;
	cvt.s64.s32 	%rd113, %r97;
	add.s64 	%rd114, %rd113, %rd4;
	shl.b64 	%rd115, %rd114, 3;
	add.s64 	%rd116, %rd1, %rd115;
	st.global.f64 	[%rd116], %fd69;
$L__BB0_61:
	setp.lt.u32 	%p89, %r47, 3;
	add.s32 	%r83, %r47, -3;
	setp.ge.s32 	%p90, %r83, %r40;
	or.pred  	%p7, %p89, %p90;
	mov.f64 	%fd70, 0d0000000000000000;
	@%p86 bra 	$L__BB0_64;
	or.pred  	%p92, %p3, %p7;
	@%p92 bra 	$L__BB0_66;
	add.s64 	%rd117, %rd7, %rd12;
	shl.b64 	%rd118, %rd117, 3;
	add.s64 	%rd119, %rd3, %rd118;
	ld.global.f64 	%fd70, [%rd119];
	bra.uni 	$L__BB0_66;
$L__BB0_64:
	or.pred  	%p93, %p6, %p7;
	@%p93 bra 	$L__BB0_66;
	add.s32 	%r84, %r90, 8;
	cvt.u64.u32 	%rd120, %r84;
	add.s64 	%rd121, %rd7, %rd120;
	shl.b64 	%rd122, %rd121, 3;
	add.s64 	%rd123, %rd2, %rd122;
	ld.global.f64 	%fd70, [%rd123];
$L__BB0_66:
	@%p1 bra 	$L__BB0_68;
	cvt.s64.s32 	%rd124, %r98;
	add.s64 	%rd125, %rd124, %rd4;
	shl.b64 	%rd126, %rd125, 3;
	add.s64 	%rd127, %rd1, %rd126;
	st.global.f64 	[%rd127], %fd70;
$L__BB0_68:
	setp.lt.u32 	%p94, %r25, 4;
	mov.f64 	%fd71, 0d0000000000000000;
	@%p94 bra 	$L__BB0_71;
	setp.eq.s32 	%p95, %r47, 0;
	or.pred  	%p96, %p3, %p95;
	@%p96 bra 	$L__BB0_73;
	add.s64 	%rd128, %rd8, %rd12;
	shl.b64 	%rd129, %rd128, 3;
	add.s64 	%rd130, %rd3, %rd129;
	ld.global.f64 	%fd71, [%rd130];
	bra.uni 	$L__BB0_73;
$L__BB0_71:
	setp.eq.s32 	%p97, %r47, 0;
	or.pred  	%p98, %p6, %p97;
	@%p98 bra 	$L__BB0_73;
	add.s32 	%r85, %r90, 8;
	cvt.u64.u32 	%rd131, %r85;
	add.s64 	%rd132, %rd8, %rd131;
	shl.b64 	%rd133, %rd132, 3;
	add.s64 	%rd134, %rd2, %rd133;
	ld.global.f64 	%fd71, [%rd134];
$L__BB0_73:
	@%p1 bra 	$L__BB0_75;
	cvt.s64.s32 	%rd135, %r99;
	add.s64 	%rd136, %rd135, %rd4;
	shl.b64 	%rd137, %rd136, 3;
	add.s64 	%rd138, %rd1, %rd137;
	st.global.f64 	[%rd138], %fd71;
$L__BB0_75:
	mov.f64 	%fd72, 0d0000000000000000;
	@%p94 bra 	$L__BB0_78;
	add.s32 	%r86, %r47, 1;
	setp.ge.u32 	%p100, %r86, %r40;
	or.pred  	%p101, %p3, %p100;
	@%p101 bra 	$L__BB0_80;
	add.s64 	%rd139, %rd11, %rd12;
	shl.b64 	%rd140, %rd139, 3;
	add.s64 	%rd141, %rd3, %rd140;
	ld.global.f64 	%fd72, [%rd141];
	bra.uni 	$L__BB0_80;
$L__BB0_78:
	add.s32 	%r87, %r47, 1;
	setp.ge.u32 	%p102, %r87, %r40;
	or.pred  	%p103, %p6, %p102;
	@%p103 bra 	$L__BB0_80;
	add.s32 	%r88, %r90, 8;
	cvt.u64.u32 	%rd142, %r88;
	add.s64 	%rd143, %rd11, %rd142;
	shl.b64 	%rd144, %rd143, 3;
	add.s64 	%rd145, %rd2, %rd144;
	ld.global.f64 	%fd72, [%rd145];
$L__BB0_80:
	@%p1 bra 	$L__BB0_82;
	cvt.s64.s32 	%rd146, %r100;
	add.s64 	%rd147, %rd146, %rd4;
	shl.b64 	%rd148, %rd147, 3;
	add.s64 	%rd149, %rd1, %rd148;
	st.global.f64 	[%rd149], %fd72;
$L__BB0_82:
	cvt.u32.u64 	%r89, %rd12;
	add.s32 	%r101, %r101, 4;
	add.s32 	%r100, %r100, %r4;
	add.s32 	%r99, %r99, %r4;
	add.s32 	%r98, %r98, %r4;
	add.s32 	%r97, %r97, %r4;
	add.s32 	%r96, %r96, %r4;
	add.s32 	%r95, %r95, %r4;
	add.s32 	%r94, %r94, %r4;
	add.s32 	%r93, %r93, 4;
	add.s32 	%r92, %r92, %r4;
	add.s32 	%r91, %r91, 1;
	add.s32 	%r90, %r89, 2;
	setp.ne.s32 	%p104, %r101, 27;
	@%p104 bra 	$L__BB0_2;
$L__BB0_83:
	ret;

}


// ===== COMPILED SASS (sm_100) =====

	.target	sm_100

	.elftype	@"ET_EXEC"


//--------------------- .note.nv.tkinfo           --------------------------
	.section	.note.nv.tkinfo,"",@"SHT_NOTE"
	.sectionflags	@"SHF_NOTE_NV_TKINFO"
	.tkinfo
        /*0018*/ 	.word	0x00000002
        /*0030*/ 	.string	""
        /*0030*/ 	.string	"ptxas"
        /*0030*/ 	.string	"Cuda compilation tools, release 13.0, V13.0.88"
        /*0030*/ 	.string	"Build cuda_13.0.r13.0/compiler.36424714_0"
        /*0030*/ 	.string	"-arch sm_100 -m 64 "



//--------------------- .note.nv.cuinfo           --------------------------
	.section	.note.nv.cuinfo,"",@"SHT_NOTE"
	.sectionflags	@"SHF_NOTE_NV_CUINFO"
        /*0018*/ 	.short	0x0002
        /*001a*/ 	.short	0x0064
        /*001c*/ 	.short	0x0082
	.zero		2


//--------------------- .nv.info                  --------------------------
	.section	.nv.info,"",@"SHT_CUDA_INFO"
	.align	4


	//----- nvinfo : EIATTR_REGCOUNT
	.align		4
        /*0000*/ 	.byte	0x04, 0x2f
        /*0002*/ 	.short	(.L_1 - .L_0)
	.align		4
.L_0:
        /*0004*/ 	.word	index@(_Z13wgtDWTFeaturePKdS0_S0_S0_S0_S0_S0_Pdii)
        /*0008*/ 	.word	0x0000001e


	//----- nvinfo : EIATTR_FRAME_SIZE
	.align		4
.L_1:
        /*000c*/ 	.byte	0x04, 0x11
        /*000e*/ 	.short	(.L_3 - .L_2)
	.align		4
.L_2:
        /*0010*/ 	.word	index@(_Z13wgtDWTFeaturePKdS0_S0_S0_S0_S0_S0_Pdii)
        /*0014*/ 	.word	0x00000000


	//----- nvinfo : EIATTR_MIN_STACK_SIZE
	.align		4
.L_3:
        /*0018*/ 	.byte	0x04, 0x12
        /*001a*/ 	.short	(.L_5 - .L_4)
	.align		4
.L_4:
        /*001c*/ 	.word	index@(_Z13wgtDWTFeaturePKdS0_S0_S0_S0_S0_S0_Pdii)
        /*0020*/ 	.word	0x00000000
.L_5:


//--------------------- .nv.compat                --------------------------
	.section	.nv.compat,"",@"SHT_CUDA_COMPAT_INFO"
	.align	4
        /*0000*/ 	.byte	0x02, 0x09, 0x00, 0x00, 0x02, 0x02, 0x01, 0x00, 0x02, 0x05, 0x05, 0x00, 0x03, 0x07, 0x01, 0x01
        /*0010*/ 	.byte	0x02, 0x03, 0x00, 0x00, 0x02, 0x06, 0x01, 0x00, 0x04, 0x0b, 0x08, 0x00, 0x09, 0x00, 0x00, 0x00
        /*0020*/ 	.byte	0x00, 0x00, 0x00, 0x00


//--------------------- .nv.info._Z13wgtDWTFeaturePKdS0_S0_S0_S0_S0_S0_Pdii --------------------------
	.section	.nv.info._Z13wgtDWTFeaturePKdS0_S0_S0_S0_S0_S0_Pdii,"",@"SHT_CUDA_INFO"
	.sectionflags	@""
	.align	4


	//----- nvinfo : EIATTR_CUDA_API_VERSION
	.align		4
        /*0000*/ 	.byte	0x04, 0x37
        /*0002*/ 	.short	(.L_7 - .L_6)
.L_6:
        /*0004*/ 	.word	0x00000082


	//----- nvinfo : EIATTR_KPARAM_INFO
	.align		4
.L_7:
        /*0008*/ 	.byte	0x04, 0x17
        /*000a*/ 	.short	(.L_9 - .L_8)
.L_8:
        /*000c*/ 	.word	0x00000000
        /*0010*/ 	.short	0x0009
        /*0012*/ 	.short	0x0044
        /*0014*/ 	.byte	0x00, 0xf0, 0x11, 0x00


	//----- nvinfo : EIATTR_KPARAM_INFO
	.align		4
.L_9:
        /*0018*/ 	.byte	0x04, 0x17
        /*001a*/ 	.short	(.L_11 - .L_10)
.L_10:
        /*001c*/ 	.word	0x00000000
        /*0020*/ 	.short	0x0008
        /*0022*/ 	.short	0x0040
        /*0024*/ 	.byte	0x00, 0xf0, 0x11, 0x00


	//----- nvinfo : EIATTR_KPARAM_INFO
	.align		4
.L_11:
        /*0028*/ 	.byte	0x04, 0x17
        /*002a*/ 	.short	(.L_13 - .L_12)
.L_12:
        /*002c*/ 	.word	0x00000000
        /*0030*/ 	.short	0x0007
        /*0032*/ 	.short	0x0038
        /*0034*/ 	.byte	0x00, 0xf5, 0x21, 0x00


	//----- nvinfo : EIATTR_KPARAM_INFO
	.align		4
.L_13:
        /*0038*/ 	.byte	0x04, 0x17
        /*003a*/ 	.short	(.L_15 - .L_14)
.L_14:
        /*003c*/ 	.word	0x00000000
        /*0040*/ 	.short	0x0006
        /*0042*/ 	.short	0x0030
        /*0044*/ 	.byte	0x00, 0xf5, 0x21, 0x00


	//----- nvinfo : EIATTR_KPARAM_INFO
	.align		4
.L_15:
        /*0048*/ 	.byte	0x04, 0x17
        /*004a*/ 	.short	(.L_17 - .L_16)
.L_16:
        /*004c*/ 	.word	0x00000000
        /*0050*/ 	.short	0x0005
        /*0052*/ 	.short	0x0028
        /*0054*/ 	.byte	0x00, 0xf5, 0x21, 0x00


	//----- nvinfo : EIATTR_KPARAM_INFO
	.align		4
.L_17:
        /*0058*/ 	.byte	0x04, 0x17
        /*005a*/ 	.short	(.L_19 - .L_18)
.L_18:
        /*005c*/ 	.word	0x00000000
        /*0060*/ 	.short	0x0004
        /*0062*/ 	.short	0x0020
        /*0064*/ 	.byte	0x00, 0xf5, 0x21, 0x00


	//----- nvinfo : EIATTR_KPARAM_INFO
	.align		4
.L_19:
        /*0068*/ 	.byte	0x04, 0x17
        /*006a*/ 	.short	(.L_21 - .L_20)
.L_20:
        /*006c*/ 	.word	0x00000000
        /*0070*/ 	.short	0x0003
        /*0072*/ 	.short	0x0018
        /*0074*/ 	.byte	0x00, 0xf5, 0x21, 0x00


	//----- nvinfo : EIATTR_KPARAM_INFO
	.align		4
.L_21:
        /*0078*/ 	.byte	0x04, 0x17
        /*007a*/ 	.short	(.L_23 - .L_22)
.L_22:
        /*007c*/ 	.word	0x00000000
        /*0080*/ 	.short	0x0002
        /*0082*/ 	.short	0x0010
        /*0084*/ 	.byte	0x00, 0xf5, 0x21, 0x00


	//----- nvinfo : EIATTR_KPARAM_INFO
	.align		4
.L_23:
        /*0088*/ 	.byte	0x04, 0x17
        /*008a*/ 	.short	(.L_25 - .L_24)
.L_24:
        /*008c*/ 	.word	0x00000000
        /*0090*/ 	.short	0x0001
        /*0092*/ 	.short	0x0008
        /*0094*/ 	.byte	0x00, 0xf5, 0x21, 0x00


	//----- nvinfo : EIATTR_KPARAM_INFO
	.align		4
.L_25:
        /*0098*/ 	.byte	0x04, 0x17
        /*009a*/ 	.short	(.L_27 - .L_26)
.L_26:
        /*009c*/ 	.word	0x00000000
        /*00a0*/ 	.short	0x0000
        /*00a2*/ 	.short	0x0000
        /*00a4*/ 	.byte	0x00, 0xf5, 0x21, 0x00


	//----- nvinfo : EIATTR_SPARSE_MMA_MASK
	.align		4
.L_27:
        /*00a8*/ 	.byte	0x03, 0x50
        /*00aa*/ 	.short	0x0000


	//----- nvinfo : EIATTR_MAXREG_COUNT
	.align		4
        /*00ac*/ 	.byte	0x03, 0x1b
        /*00ae*/ 	.short	0x00ff


	//----- nvinfo : EIATTR_MERCURY_ISA_VERSION
	.align		4
        /*00b0*/ 	.byte	0x03, 0x5f
        /*00b2*/ 	.short	0x0101


	//----- nvinfo : EIATTR_VRC_CTA_INIT_COUNT
	.align		4
        /*00b4*/ 	.byte	0x02, 0x4a
	.zero		1
	.zero		1


	//----- nvinfo : EIATTR_EXIT_INSTR_OFFSETS
	.align		4
        /*00b8*/ 	.byte	0x04, 0x1c
        /*00ba*/ 	.short	(.L_29 - .L_28)


	//   ....[0]....
.L_28:
        /*00bc*/ 	.word	0x000000c0


	//   ....[1]....
        /*00c0*/ 	.word	0x000019b0


	//----- nvinfo : EIATTR_CRS_STACK_SIZE
	.align		4
.L_29:
        /*00c4*/ 	.byte	0x04, 0x1e
        /*00c6*/ 	.short	(.L_31 - .L_30)
.L_30:
        /*00c8*/ 	.word	0x00000000


	//----- nvinfo : EIATTR_CBANK_PARAM_SIZE
	.align		4
.L_31:
        /*00cc*/ 	.byte	0x03, 0x19
        /*00ce*/ 	.short	0x0048


	//----- nvinfo : EIATTR_PARAM_CBANK
	.align		4
        /*00d0*/ 	.byte	0x04, 0x0a
        /*00d2*/ 	.short	(.L_33 - .L_32)
	.align		4
.L_32:
        /*00d4*/ 	.word	index@(.nv.constant0._Z13wgtDWTFeaturePKdS0_S0_S0_S0_S0_S0_Pdii)
        /*00d8*/ 	.short	0x0380
        /*00da*/ 	.short	0x0048


	//----- nvinfo : EIATTR_SW_WAR
	.align		4
.L_33:
        /*00dc*/ 	.byte	0x04, 0x36
        /*00de*/ 	.short	(.L_35 - .L_34)
.L_34:
        /*00e0*/ 	.word	0x00000008
.L_35:


//--------------------- .nv.callgraph             --------------------------
	.section	.nv.callgraph,"",@"SHT_CUDA_CALLGRAPH"
	.align	4
	.sectionentsize	8
	.align		4
        /*0000*/ 	.word	0x00000000
	.align		4
        /*0004*/ 	.word	0xffffffff
	.align		4
        /*0008*/ 	.word	0x00000000
	.align		4
        /*000c*/ 	.word	0xfffffffe
	.align		4
        /*0010*/ 	.word	0x00000000
	.align		4
        /*0014*/ 	.word	0xfffffffd
	.align		4
        /*0018*/ 	.word	0x00000000
	.align		4
        /*001c*/ 	.word	0xfffffffc


//--------------------- .text._Z13wgtDWTFeaturePKdS0_S0_S0_S0_S0_S0_Pdii --------------------------
	.section	.text._Z13wgtDWTFeaturePKdS0_S0_S0_S0_S0_S0_Pdii,"ax",@progbits
	.align	128
        .global         _Z13wgtDWTFeaturePKdS0_S0_S0_S0_S0_S0_Pdii
        .type           _Z13wgtDWTFeaturePKdS0_S0_S0_S0_S0_S0_Pdii,@function
        .size           _Z13wgtDWTFeaturePKdS0_S0_S0_S0_S0_S0_Pdii,(.L_x_34 - _Z13wgtDWTFeaturePKdS0_S0_S0_S0_S0_S0_Pdii)
        .other          _Z13wgtDWTFeaturePKdS0_S0_S0_S0_S0_S0_Pdii,@"STO_CUDA_ENTRY STV_DEFAULT"
_Z13wgtDWTFeaturePKdS0_S0_S0_S0_S0_S0_Pdii:
.text._Z13wgtDWTFeaturePKdS0_S0_S0_S0_S0_S0_Pdii:
[----:B------:R-:W-:Y:S01]  /*0000*/  LDC R1, c[0x0][0x37c] ;  /* 0x0000df00ff017b82 */ /* 0x000fe20000000800 */
[----:B------:R-:W0:Y:S07]  /*0010*/  S2R R5, SR_TID.Y ;  /* 0x0000000000057919 */ /* 0x000e2e0000002200 */
[----:B------:R-:W1:Y:S01]  /*0020*/  LDC R2, c[0x0][0x360] ;  /* 0x0000d800ff027b82 */ /* 0x000e620000000800 */
[----:B------:R-:W2:Y:S01]  /*0030*/  LDCU.64 UR8, c[0x0][0x3c0] ;  /* 0x00007800ff0877ac */ /* 0x000ea20008000a00 */
[----:B------:R-:W1:Y:S06]  /*0040*/  S2R R3, SR_TID.X ;  /* 0x0000000000037919 */ /* 0x000e6c0000002100 */
[----:B------:R-:W0:Y:S08]  /*0050*/  S2UR UR5, SR_CTAID.Y ;  /* 0x00000000000579c3 */ /* 0x000e300000002600 */
[----:B------:R-:W0:Y:S08]  /*0060*/  LDC R12, c[0x0][0x364] ;  /* 0x0000d900ff0c7b82 */ /* 0x000e300000000800 */
[----:B------:R-:W1:Y:S01]  /*0070*/  S2UR UR4, SR_CTAID.X ;  /* 0x00000000000479c3 */ /* 0x000e620000002500 */
[----:B0-----:R-:W-:-:S05]  /*0080*/  IMAD R12, R12, UR5, R5 ;  /* 0x000000050c0c7c24 */ /* 0x001fca000f8e0205 */
[----:B--2---:R-:W-:Y:S01]  /*0090*/  ISETP.GE.AND P0, PT, R12, UR9, PT ;  /* 0x000000090c007c0c */ /* 0x004fe2000bf06270 */
[----:B-1----:R-:W-:-:S05]  /*00a0*/  IMAD R2, R2, UR4, R3 ;  /* 0x0000000402027c24 */ /* 0x002fca000f8e0203 */
[----:B------:R-:W-:-:S13]  /*00b0*/  ISETP.GE.OR P0, PT, R2, UR8, P0 ;  /* 0x0000000802007c0c */ /* 0x000fda0008706670 */
[----:B------:R-:W-:Y:S05]  /*00c0*/  @P0 EXIT ;  /* 0x000000000000094d */ /* 0x000fea0003800000 */
[----:B------:R-:W-:Y:S01]  /*00d0*/  IMAD.U32 R10, RZ, RZ, UR8 ;  /* 0x00000008ff0a7e24 */ /* 0x000fe2000f8e00ff */
[----:B------:R-:W-:Y:S02]  /*00e0*/  UIMAD UR5, UR9, UR8, URZ ;  /* 0x00000008090572a4 */ /* 0x000fe4000f8e02ff */
[C---:B------:R-:W-:Y:S01]  /*00f0*/  IMAD R21, R12.reuse, UR8, RZ ;  /* 0x000000080c157c24 */ /* 0x040fe2000f8e02ff */
[----:B------:R-:W-:Y:S01]  /*0100*/  UMOV UR12, 0xfffffffb ;  /* 0xfffffffb000c7882 */ /* 0x000fe20000000000 */
[----:B------:R-:W-:Y:S01]  /*0110*/  VIADD R0, R12, 0xfffffffb ;  /* 0xfffffffb0c007836 */ /* 0x000fe20000000000 */
[----:B------:R-:W-:Y:S01]  /*0120*/  UIMAD UR7, UR5, 0x28, URZ ;  /* 0x00000028050778a4 */ /* 0x000fe2000f8e02ff */
[C---:B------:R-:W-:Y:S01]  /*0130*/  IMAD R19, R10.reuse, -0xd, R21 ;  /* 0xfffffff30a137824 */ /* 0x040fe200078e0215 */
[----:B------:R-:W-:Y:S01]  /*0140*/  UIMAD UR4, UR5, 0x38, URZ ;  /* 0x00000038050478a4 */ /* 0x000fe2000f8e02ff */
[----:B------:R-:W-:Y:S01]  /*0150*/  IMAD R8, RZ, RZ, -UR8 ;  /* 0x80000008ff087e24 */ /* 0x000fe2000f8e02ff */
[----:B------:R-:W-:Y:S01]  /*0160*/  USHF.L.U32 UR8, UR5, 0x5, URZ ;  /* 0x0000000505087899 */ /* 0x000fe200080006ff */
[----:B------:R-:W-:Y:S01]  /*0170*/  IMAD R19, R10, 0x8, R19 ;  /* 0x000000080a137824 */ /* 0x000fe200078e0213 */
[----:B------:R-:W-:Y:S01]  /*0180*/  UIMAD UR6, UR5, 0x30, URZ ;  /* 0x00000030050678a4 */ /* 0x000fe2000f8e02ff */
[----:B------:R-:W-:Y:S01]  /*0190*/  IMAD.IADD R21, R2, 0x1, R21 ;  /* 0x0000000102157824 */ /* 0x000fe200078e0215 */
[----:B------:R-:W-:Y:S01]  /*01a0*/  ISETP.GE.AND P2, PT, R0, UR9, PT ;  /* 0x0000000900007c0c */ /* 0x000fe2000bf46270 */
[--C-:B------:R-:W-:Y:S01]  /*01b0*/  IMAD R3, R10, -0x6, R19.reuse ;  /* 0xfffffffa0a037824 */ /* 0x100fe200078e0213 */
[----:B------:R-:W0:Y:S01]  /*01c0*/  LDCU.64 UR14, c[0x0][0x358] ;  /* 0x00006b00ff0e77ac */ /* 0x000e220008000a00 */
[----:B------:R-:W-:Y:S01]  /*01d0*/  IMAD R9, R8, 0x2, R19 ;  /* 0x0000000208097824 */ /* 0x000fe200078e0213 */
[C---:B------:R-:W-:Y:S01]  /*01e0*/  ISETP.GE.AND P1, PT, R21.reuse, UR5, PT ;  /* 0x0000000515007c0c */ /* 0x040fe2000bf26270 */
[----:B------:R-:W-:Y:S01]  /*01f0*/  IMAD R7, R10, 0x8, R3 ;  /* 0x000000080a077824 */ /* 0x000fe200078e0203 */
[----:B------:R-:W-:Y:S01]  /*0200*/  ISETP.LT.U32.OR P2, PT, R12, 0x5, P2 ;  /* 0x000000050c00780c */ /* 0x000fe20001741470 */
[----:B------:R-:W-:Y:S01]  /*0210*/  VIADD R0, R2, 0xfffffffb ;  /* 0xfffffffb02007836 */ /* 0x000fe20000000000 */
[----:B------:R-:W-:Y:S01]  /*0220*/  ISETP.LT.OR P1, PT, R21, RZ, P1 ;  /* 0x000000ff1500720c */ /* 0x000fe20000f21670 */
[C---:B------:R-:W-:Y:S01]  /*0230*/  IMAD R11, R10.reuse, 0x2, R7 ;  /* 0x000000020a0b7824 */ /* 0x040fe200078e0207 */
[----:B------:R-:W1:Y:S01]  /*0240*/  LDCU UR13, c[0x0][0x3c4] ;  /* 0x00007880ff0d77ac */ /* 0x000e620008000800 */
[----:B------:R-:W-:-:S02]  /*0250*/  IMAD R13, R10, 0x2, R3 ;  /* 0x000000020a0d7824 */ /* 0x000fc400078e0203 */
[----:B------:R-:W-:Y:S01]  /*0260*/  IMAD R15, R10, 0x8, R9 ;  /* 0x000000080a0f7824 */ /* 0x000fe200078e0209 */
[----:B------:R-:W-:Y:S01]  /*0270*/  SHF.R.S32.HI R10, RZ, 0x1f, R11 ;  /* 0x0000001fff0a7819 */ /* 0x000fe2000001140b */
[----:B------:R-:W-:Y:S01]  /*0280*/  VIADD R2, R2, 0xfffffff3 ;  /* 0xfffffff302027836 */ /* 0x000fe20000000000 */
[----:B------:R-:W2:Y:S01]  /*0290*/  LDCU.64 UR22, c[0x0][0x3b0] ;  /* 0x00007600ff1677ac */ /* 0x000ea20008000a00 */
[----:B------:R-:W-:Y:S02]  /*02a0*/  IMAD.U32 R6, RZ, RZ, UR7 ;  /* 0x00000007ff067e24 */ /* 0x000fe4000f8e00ff */
[----:B------:R-:W-:Y:S01]  /*02b0*/  IMAD.U32 R8, RZ, RZ, UR8 ;  /* 0x00000008ff087e24 */ /* 0x000fe2000f8e00ff */
[----:B------:R-:W3:Y:S01]  /*02c0*/  LDCU.64 UR20, c[0x0][0x3a0] ;  /* 0x00007400ff1477ac */ /* 0x000ee20008000a00 */
[----:B------:R-:W-:Y:S02]  /*02d0*/  IMAD.U32 R4, RZ, RZ, UR4 ;  /* 0x00000004ff047e24 */ /* 0x000fe4000f8e00ff */
[----:B------:R-:W-:Y:S01]  /*02e0*/  IMAD.U32 R5, RZ, RZ, UR6 ;  /* 0x00000006ff057e24 */ /* 0x000fe2000f8e00ff */
[----:B------:R-:W4:Y:S01]  /*02f0*/  LDCU.64 UR28, c[0x0][0x3a8] ;  /* 0x00007500ff1c77ac */ /* 0x000f220008000a00 */
[----:B------:R-:W0:Y:S01]  /*0300*/  LDCU.64 UR16, c[0x0][0x380] ;  /* 0x00007000ff1077ac */ /* 0x000e220008000a00 */
[----:B------:R-:W0:Y:S01]  /*0310*/  LDCU.64 UR18, c[0x0][0x388] ;  /* 0x00007100ff1277ac */ /* 0x000e220008000a00 */
[----:B------:R-:W0:Y:S01]  /*0320*/  LDCU.64 UR24, c[0x0][0x398] ;  /* 0x00007300ff1877ac */ /* 0x000e220008000a00 */
[----:B------:R-:W0:Y:S01]  /*0330*/  LDCU.64 UR26, c[0x0][0x390] ;  /* 0x00007200ff1a77ac */ /* 0x000e220008000a00 */
[----:B------:R-:W-:-:S02]  /*0340*/  UIMAD UR9, UR5, 0x18, URZ ;  /* 0x00000018050978a4 */ /* 0x000fc4000f8e02ff */
[----:B------:R-:W-:Y:S02]  /*0350*/  USHF.L.U32 UR10, UR5, 0x4, URZ ;  /* 0x00000004050a7899 */ /* 0x000fe400080006ff */
[----:B------:R-:W-:Y:S01]  /*0360*/  USHF.L.U32 UR11, UR5, 0x3, URZ ;  /* 0x00000003050b7899 */ /* 0x000fe200080006ff */
[----:B------:R-:W-:Y:S01]  /*0370*/  UMOV UR4, URZ ;  /* 0x000000ff00047c82 */ /* 0x000fe20008000000 */
[----:B-12---:R-:W-:-:S10]  /*0380*/  UMOV UR6, 0xfffffff8 ;  /* 0xfffffff800067882 */ /* 0x006fd40000000000 */
.L_x_32:
[----:B-1----:R-:W1:Y:S01]  /*0390*/  LDC R23, c[0x0][0x3c0] ;  /* 0x0000f000ff177b82 */ /* 0x002e620000000800 */
[----:B------:R-:W-:Y:S01]  /*03a0*/  UIADD3 UR8, UPT, UPT, UR6, 0x8, URZ ;  /* 0x0000000806087890 */ /* 0x000fe2000fffe0ff */
[----:B------:R-:W-:Y:S01]  /*03b0*/  VIADD R14, R0, 0xfffffff8 ;  /* 0xfffffff8000e7836 */ /* 0x000fe20000000000 */
[----:B------:R-:W-:Y:S01]  /*03c0*/  BSSY.RECONVERGENT B0, `(.L_x_0) ;  /* 0x0000036000007945 */ /* 0x000fe20003800200 */
[----:B------:R-:W-:Y:S01]  /*03d0*/  CS2R R26, SRZ ;  /* 0x00000000001a7805 */ /* 0x000fe2000001ff00 */
[----:B------:R-:W-:Y:S01]  /*03e0*/  UISETP.GT.U32.AND UP0, UPT, UR8, 0x1, UPT ;  /* 0x000000010800788c */ /* 0x000fe2000bf04070 */
[-C--:B-1----:R-:W-:Y:S02]  /*03f0*/  ISETP.GE.AND P0, PT, R2, R23.reuse, PT ;  /* 0x000000170200720c */ /* 0x082fe40003f06270 */
[-C--:B------:R-:W-:Y:S02]  /*0400*/  ISETP.GE.AND P4, PT, R0, R23.reuse, PT ;  /* 0x000000170000720c */ /* 0x080fe40003f86270 */
[----:B------:R-:W-:-:S02]  /*0410*/  ISETP.GE.AND P3, PT, R14, R23, PT ;  /* 0x000000170e00720c */ /* 0x000fc40003f66270 */
[----:B------:R-:W-:Y:S02]  /*0420*/  ISETP.LT.OR P0, PT, R2, RZ, P0 ;  /* 0x000000ff0200720c */ /* 0x000fe40000701670 */
[----:B------:R-:W-:Y:S02]  /*0430*/  ISETP.LT.OR P4, PT, R0, RZ, P4 ;  /* 0x000000ff0000720c */ /* 0x000fe40002781670 */
[----:B------:R-:W-:Y:S01]  /*0440*/  ISETP.LT.OR P3, PT, R14, RZ, P3 ;  /* 0x000000ff0e00720c */ /* 0x000fe20001f61670 */
[----:B------:R-:W-:-:S12]  /*0450*/  BRA.U UP0, `(.L_x_1) ;  /* 0x0000000100247547 */ /* 0x000fd8000b800000 */
[----:B------:R-:W-:-:S13]  /*0460*/  PLOP3.LUT P5, PT, P4, P2, PT, 0xf8, 0x8f ;  /* 0x00000000008f781c */ /* 0x000fda00027a5f70 */
[----:B------:R-:W-:Y:S05]  /*0470*/  @P5 BRA `(.L_x_2) ;  /* 0x0000000000a85947 */ /* 0x000fea0003800000 */
[----:B------:R-:W-:Y:S02]  /*0480*/  SHF.R.S32.HI R17, RZ, 0x1f, R19 ;  /* 0x0000001fff117819 */ /* 0x000fe40000011413 */
[----:B------:R-:W-:-:S05]  /*0490*/  IADD3 R14, P5, PT, R19, R0, RZ ;  /* 0x00000000130e7210 */ /* 0x000fca0007fbe0ff */
[----:B------:R-:W-:Y:S01]  /*04a0*/  IMAD.X R17, RZ, RZ, R17, P5 ;  /* 0x000000ffff117224 */ /* 0x000fe200028e0611 */
[----:B0-----:R-:W-:-:S04]  /*04b0*/  LEA R26, P5, R14, UR16, 0x3 ;  /* 0x000000100e1a7c11 */ /* 0x001fc8000f8a18ff */
[----:B------:R-:W-:-:S06]  /*04c0*/  LEA.HI.X R27, R14, UR17, R17, 0x3, P5 ;  /* 0x000000110e1b7c11 */ /* 0x000fcc000a8f1c11 */
[----:B------:R-:W5:Y:S01]  /*04d0*/  LDG.E.64 R26, desc[UR14][R26.64] ;  /* 0x0000000e1a1a7981 */ /* 0x000f62000c1e1b00 */
[----:B------:R-:W-:Y:S05]  /*04e0*/  BRA `(.L_x_2) ;  /* 0x00000000008c7947 */ /* 0x000fea0003800000 */
.L_x_1:
[----:B------:R-:W-:-:S04]  /*04f0*/  ULOP3.LUT UR7, UR8, 0x6, URZ, 0xc0, !UPT ;  /* 0x0000000608077892 */ /* 0x000fc8000f8ec0ff */
[----:B------:R-:W-:-:S09]  /*0500*/  UISETP.NE.AND UP0, UPT, UR7, 0x2, UPT ;  /* 0x000000020700788c */ /* 0x000fd2000bf05270 */
[----:B------:R-:W-:Y:S05]  /*0510*/  BRA.U UP0, `(.L_x_3) ;  /* 0x0000000100247547 */ /* 0x000fea000b800000 */
[----:B------:R-:W-:-:S13]  /*0520*/  PLOP3.LUT P5, PT, P3, P2, PT, 0xf8, 0x8f ;  /* 0x00000000008f781c */ /* 0x000fda0001fa5f70 */
[----:B------:R-:W-:Y:S05]  /*0530*/  @P5 BRA `(.L_x_2) ;  /* 0x0000000000785947 */ /* 0x000fea0003800000 */
[----:B------:R-:W-:Y:S02]  /*0540*/  IADD3 R14, P5, PT, R19, R14, RZ ;  /* 0x0000000e130e7210 */ /* 0x000fe40007fbe0ff */
[----:B------:R-:W-:-:S05]  /*0550*/  SHF.R.S32.HI R17, RZ, 0x1f, R19 ;  /* 0x0000001fff117819 */ /* 0x000fca0000011413 */
[----:B------:R-:W-:Y:S01]  /*0560*/  IMAD.X R17, RZ, RZ, R17, P5 ;  /* 0x000000ffff117224 */ /* 0x000fe200028e0611 */
[----:B0-----:R-:W-:-:S04]  /*0570*/  LEA R26, P5, R14, UR18, 0x3 ;  /* 0x000000120e1a7c11 */ /* 0x001fc8000f8a18ff */
[----:B------:R-:W-:-:S06]  /*0580*/  LEA.HI.X R27, R14, UR19, R17, 0x3, P5 ;  /* 0x000000130e1b7c11 */ /* 0x000fcc000a8f1c11 */
[----:B------:R-:W5:Y:S01]  /*0590*/  LDG.E.64 R26, desc[UR14][R26.64] ;  /* 0x0000000e1a1a7981 */ /* 0x000f62000c1e1b00 */
[----:B------:R-:W-:Y:S05]  /*05a0*/  BRA `(.L_x_2) ;  /* 0x00000000005c7947 */ /* 0x000fea0003800000 */
.L_x_3:
[----:B------:R-:W-:-:S09]  /*05b0*/  UISETP.GE.U32.AND UP0, UPT, UR8, 0x4, UPT ;  /* 0x000000040800788c */ /* 0x000fd2000bf06070 */
[----:B------:R-:W-:Y:S05]  /*05c0*/  BRA.U !UP0, `(.L_x_4) ;  /* 0x0000000108247547 */ /* 0x000fea000b800000 */
[----:B------:R-:W-:-:S13]  /*05d0*/  PLOP3.LUT P5, PT, P0, P2, PT, 0xf8, 0x8f ;  /* 0x00000000008f781c */ /* 0x000fda00007a5f70 */
[----:B------:R-:W-:Y:S05]  /*05e0*/  @P5 BRA `(.L_x_2) ;  /* 0x00000000004c5947 */ /* 0x000fea0003800000 */
[----:B------:R-:W-:Y:S02]  /*05f0*/  SHF.R.S32.HI R17, RZ, 0x1f, R19 ;  /* 0x0000001fff117819 */ /* 0x000fe40000011413 */
[----:B------:R-:W-:-:S05]  /*0600*/  IADD3 R14, P5, PT, R19, R2, RZ ;  /* 0x00000002130e7210 */ /* 0x000fca0007fbe0ff */
[----:B------:R-:W-:Y:S01]  /*0610*/  IMAD.X R17, RZ, RZ, R17, P5 ;  /* 0x000000ffff117224 */ /* 0x000fe200028e0611 */
[----:B---3--:R-:W-:-:S04]  /*0620*/  LEA R26, P5, R14, UR20, 0x3 ;  /* 0x000000140e1a7c11 */ /* 0x008fc8000f8a18ff */
[----:B------:R-:W-:-:S06]  /*0630*/  LEA.HI.X R27, R14, UR21, R17, 0x3, P5 ;  /* 0x000000150e1b7c11 */ /* 0x000fcc000a8f1c11 */
[----:B0-----:R-:W5:Y:S01]  /*0640*/  LDG.E.64 R26, desc[UR14][R26.64] ;  /* 0x0000000e1a1a7981 */ /* 0x001f62000c1e1b00 */
[----:B------:R-:W-:Y:S05]  /*0650*/  BRA `(.L_x_2) ;  /* 0x0000000000307947 */ /* 0x000fea0003800000 */
.L_x_4:
[----:B------:R-:W-:-:S05]  /*0660*/  VIADD R14, R12, 0xfffffff3 ;  /* 0xfffffff30c0e7836 */ /* 0x000fca0000000000 */
[----:B------:R-:W-:-:S04]  /*0670*/  ISETP.GE.AND P5, PT, R14, UR13, PT ;  /* 0x0000000d0e007c0c */ /* 0x000fc8000bfa6270 */
[----:B------:R-:W-:-:S04]  /*0680*/  ISETP.LT.U32.OR P5, PT, R12, 0xd, P5 ;  /* 0x0000000d0c00780c */ /* 0x000fc80002fa1470 */
[----:B------:R-:W-:-:S13]  /*0690*/  PLOP3.LUT P5, PT, P0, P5, PT, 0xf8, 0x8f ;  /* 0x00000000008f781c */ /* 0x000fda00007abf70 */
[----:B------:R-:W-:Y:S05]  /*06a0*/  @P5 BRA `(.L_x_2) ;  /* 0x00000000001c5947 */ /* 0x000fea0003800000 */
[----:B------:R-:W-:-:S04]  /*06b0*/  IMAD R14, R12, R23, RZ ;  /* 0x000000170c0e7224 */ /* 0x000fc800078e02ff */
[----:B------:R-:W-:-:S05]  /*06c0*/  IMAD R17, R23, -0xd, R14 ;  /* 0xfffffff317117824 */ /* 0x000fca00078e020e */
[----:B------:R-:W-:-:S04]  /*06d0*/  IADD3 R14, P5, PT, R17, R2, RZ ;  /* 0x00000002110e7210 */ /* 0x000fc80007fbe0ff */
[----:B------:R-:W-:Y:S02]  /*06e0*/  LEA.HI.X.SX32 R17, R17, RZ, 0x1, P5 ;  /* 0x000000ff11117211 */ /* 0x000fe400028f0eff */
[----:B------:R-:W-:-:S04]  /*06f0*/  LEA R26, P5, R14, UR22, 0x3 ;  /* 0x000000160e1a7c11 */ /* 0x000fc8000f8a18ff */
[----:B------:R-:W-:-:S06]  /*0700*/  LEA.HI.X R27, R14, UR23, R17, 0x3, P5 ;  /* 0x000000170e1b7c11 */ /* 0x000fcc000a8f1c11 */
[----:B0-----:R-:W5:Y:S03]  /*0710*/  LDG.E.64 R26, desc[UR14][R26.64] ;  /* 0x0000000e1a1a7981 */ /* 0x001f66000c1e1b00 */
.L_x_2:
[----:B0--34-:R-:W-:Y:S05]  /*0720*/  BSYNC.RECONVERGENT B0 ;  /* 0x0000000000007941 */ /* 0x019fea0003800200 */
.L_x_0:
[----:B------:R-:W0:Y:S01]  /*0730*/  @!P1 LDC.64 R16, c[0x0][0x3b8] ;  /* 0x0000ee00ff109b82 */ /* 0x000e220000000a00 */
[----:B------:R-:W-:Y:S01]  /*0740*/  IMAD.U32 R18, RZ, RZ, UR4 ;  /* 0x00000004ff127e24 */ /* 0x000fe2000f8e00ff */
[----:B------:R-:W-:Y:S01]  /*0750*/  @!P1 IADD3 R14, P5, PT, R21, UR4, RZ ;  /* 0x00000004150e9c10 */ /* 0x000fe2000ffbe0ff */
[----:B------:R-:W-:Y:S01]  /*0760*/  UISETP.GE.U32.AND UP0, UPT, UR8, 0x2, UPT ;  /* 0x000000020800788c */ /* 0x000fe2000bf06070 */
[----:B------:R-:W-:Y:S01]  /*0770*/  BSSY.RECONVERGENT B0, `(.L_x_5) ;  /* 0x0000033000007945 */ /* 0x000fe20003800200 */
[----:B------:R-:W-:Y:S02]  /*0780*/  CS2R R24, SRZ ;  /* 0x0000000000187805 */ /* 0x000fe4000001ff00 */
[----:B------:R-:W-:Y:S02]  /*0790*/  @!P1 LEA.HI.X.SX32 R18, R18, RZ, 0x1, P5 ;  /* 0x000000ff12129211 */ /* 0x000fe400028f0eff */
[----:B0-----:R-:W-:-:S04]  /*07a0*/  @!P1 LEA R16, P5, R14, R16, 0x3 ;  /* 0x000000100e109211 */ /* 0x001fc800078a18ff */
[----:B------:R-:W-:-:S05]  /*07b0*/  @!P1 LEA.HI.X R17, R14, R17, R18, 0x3, P5 ;  /* 0x000000110e119211 */ /* 0x000fca00028f1c12 */
[----:B-----5:R0:W-:Y:S01]  /*07c0*/  @!P1 STG.E.64 desc[UR14][R16.64], R26 ;  /* 0x0000001a10009986 */ /* 0x0201e2000c101b0e */
[----:B------:R-:W-:Y:S05]  /*07d0*/  BRA.U !UP0, `(.L_x_6) ;  /* 0x0000000108947547 */ /* 0x000fea000b800000 */
[----:B------:R-:W-:-:S04]  /*07e0*/  ULOP3.LUT UR7, UR8, 0x6, URZ, 0xc0, !UPT ;  /* 0x0000000608077892 */ /* 0x000fc8000f8ec0ff */
[----:B------:R-:W-:-:S09]  /*07f0*/  UISETP.NE.AND UP1, UPT, UR7, 0x2, UPT ;  /* 0x000000020700788c */ /* 0x000fd2000bf25270 */
[----:B------:R-:W-:Y:S05]  /*0800*/  BRA.U !UP1, `(.L_x_7) ;  /* 0x0000000109647547 */ /* 0x000fea000b800000 */
[----:B------:R-:W-:-:S09]  /*0810*/  UISETP.GT.U32.AND UP1, UPT, UR8, 0x3, UPT ;  /* 0x000000030800788c */ /* 0x000fd2000bf24070 */
[----:B------:R-:W-:Y:S05]  /*0820*/  BRA.U UP1, `(.L_x_8) ;  /* 0x00000001012c7547 */ /* 0x000fea000b800000 */
[----:B------:R-:W-:-:S05]  /*0830*/  VIADD R14, R12, 0xfffffff5 ;  /* 0xfffffff50c0e7836 */ /* 0x000fca0000000000 */
[----:B------:R-:W-:-:S04]  /*0840*/  ISETP.GE.AND P5, PT, R14, UR13, PT ;  /* 0x0000000d0e007c0c */ /* 0x000fc8000bfa6270 */
[----:B------:R-:W-:-:S04]  /*0850*/  ISETP.LT.U32.OR P5, PT, R12, 0xb, P5 ;  /* 0x0000000b0c00780c */ /* 0x000fc80002fa1470 */
[----:B------:R-:W-:-:S13]  /*0860*/  PLOP3.LUT P5, PT, P0, P5, PT, 0xf8, 0x8f ;  /* 0x00000000008f781c */ /* 0x000fda00007abf70 */
[----:B------:R-:W-:Y:S05]  /*0870*/  @P5 BRA `(.L_x_9) ;  /* 0x0000000000885947 */ /* 0x000fea0003800000 */
[----:B------:R-:W-:-:S04]  /*0880*/  IADD3 R14, P5, PT, R3, R2, RZ ;  /* 0x00000002030e7210 */ /* 0x000fc80007fbe0ff */
[----:B0-----:R-:W-:Y:S02]  /*0890*/  LEA.HI.X.SX32 R17, R3, RZ, 0x1, P5 ;  /* 0x000000ff03117211 */ /* 0x001fe400028f0eff */
[----:B------:R-:W-:-:S04]  /*08a0*/  LEA R24, P5, R14, UR22, 0x3 ;  /* 0x000000160e187c11 */ /* 0x000fc8000f8a18ff */
[----:B------:R-:W-:-:S06]  /*08b0*/  LEA.HI.X R25, R14, UR23, R17, 0x3, P5 ;  /* 0x000000170e197c11 */ /* 0x000fcc000a8f1c11 */
[----:B------:R-:W5:Y:S01]  /*08c0*/  LDG.E.64 R24, desc[UR14][R24.64] ;  /* 0x0000000e18187981 */ /* 0x000f62000c1e1b00 */
[----:B------:R-:W-:Y:S05]  /*08d0*/  BRA `(.L_x_9) ;  /* 0x0000000000707947 */ /* 0x000fea0003800000 */
.L_x_8:
[----:B------:R-:W-:-:S05]  /*08e0*/  VIADD R14, R12, 0xfffffffd ;  /* 0xfffffffd0c0e7836 */ /* 0x000fca0000000000 */
[----:B------:R-:W-:-:S04]  /*08f0*/  ISETP.GE.AND P5, PT, R14, UR13, PT ;  /* 0x0000000d0e007c0c */ /* 0x000fc8000bfa6270 */
[----:B------:R-:W-:-:S04]  /*0900*/  ISETP.LT.U32.OR P5, PT, R12, 0x3, P5 ;  /* 0x000000030c00780c */ /* 0x000fc80002fa1470 */
[----:B------:R-:W-:-:S13]  /*0910*/  PLOP3.LUT P5, PT, P0, P5, PT, 0xf8, 0x8f ;  /* 0x00000000008f781c */ /* 0x000fda00007abf70 */
[----:B------:R-:W-:Y:S05]  /*0920*/  @P5 BRA `(.L_x_9) ;  /* 0x00000000005c5947 */ /* 0x000fea0003800000 */
[----:B0-----:R-:W-:Y:S02]  /*0930*/  SHF.R.S32.HI R17, RZ, 0x1f, R7 ;  /* 0x0000001fff117819 */ /* 0x001fe40000011407 */
[----:B------:R-:W-:-:S05]  /*0940*/  IADD3 R14, P5, PT, R7, R2, RZ ;  /* 0x00000002070e7210 */ /* 0x000fca0007fbe0ff */
[----:B------:R-:W-:Y:S01]  /*0950*/  IMAD.X R17, RZ, RZ, R17, P5 ;  /* 0x000000ffff117224 */ /* 0x000fe200028e0611 */
[----:B------:R-:W-:-:S04]  /*0960*/  LEA R24, P5, R14, UR20, 0x3 ;  /* 0x000000140e187c11 */ /* 0x000fc8000f8a18ff */
[----:B------:R-:W-:-:S06]  /*0970*/  LEA.HI.X R25, R14, UR21, R17, 0x3, P5 ;  /* 0x000000150e197c11 */ /* 0x000fcc000a8f1c11 */
[----:B------:R-:W5:Y:S01]  /*0980*/  LDG.E.64 R24, desc[UR14][R24.64] ;  /* 0x0000000e18187981 */ /* 0x000f62000c1e1b00 */
[----:B------:R-:W-:Y:S05]  /*0990*/  BRA `(.L_x_9) ;  /* 0x0000000000407947 */ /* 0x000fea0003800000 */
.L_x_7:
[----:B------:R-:W-:-:S13]  /*09a0*/  ISETP.EQ.OR P5, PT, R12, RZ, P3 ;  /* 0x000000ff0c00720c */ /* 0x000fda0001fa2670 */
[----:B------:R-:W-:Y:S05]  /*09b0*/  @P5 BRA `(.L_x_9) ;  /* 0x0000000000385947 */ /* 0x000fea0003800000 */
[----:B------:R-:W-:-:S05]  /*09c0*/  VIADD R14, R0, 0xfffffff8 ;  /* 0xfffffff8000e7836 */ /* 0x000fca0000000000 */
[----:B------:R-:W-:-:S05]  /*09d0*/  IADD3 R14, P5, PT, R11, R14, RZ ;  /* 0x0000000e0b0e7210 */ /* 0x000fca0007fbe0ff */
[----:B0-----:R-:W-:Y:S01]  /*09e0*/  IMAD.X R17, RZ, RZ, R10, P5 ;  /* 0x000000ffff117224 */ /* 0x001fe200028e060a */
[----:B------:R-:W-:-:S04]  /*09f0*/  LEA R24, P5, R14, UR18, 0x3 ;  /* 0x000000120e187c11 */ /* 0x000fc8000f8a18ff */
[----:B------:R-:W-:-:S06]  /*0a00*/  LEA.HI.X R25, R14, UR19, R17, 0x3, P5 ;  /* 0x000000130e197c11 */ /* 0x000fcc000a8f1c11 */
[----:B------:R-:W5:Y:S01]  /*0a10*/  LDG.E.64 R24, desc[UR14][R24.64] ;  /* 0x0000000e18187981 */ /* 0x000f62000c1e1b00 */
[----:B------:R-:W-:Y:S05]  /*0a20*/  BRA `(.L_x_9) ;  /* 0x00000000001c7947 */ /* 0x000fea0003800000 */
.L_x_6:
[----:B------:R-:W-:-:S13]  /*0a30*/  ISETP.EQ.OR P5, PT, R12, RZ, P4 ;  /* 0x000000ff0c00720c */ /* 0x000fda00027a2670 */
[----:B------:R-:W-:Y:S05]  /*0a40*/  @P5 BRA `(.L_x_9) ;  /* 0x0000000000145947 */ /* 0x000fea0003800000 */
[----:B------:R-:W-:-:S05]  /*0a50*/  IADD3 R14, P5, PT, R11, R0, RZ ;  /* 0x000000000b0e7210 */ /* 0x000fca0007fbe0ff */
[----:B0-----:R-:W-:Y:S01]  /*0a60*/  IMAD.X R17, RZ, RZ, R10, P5 ;  /* 0x000000ffff117224 */ /* 0x001fe200028e060a */
[----:B------:R-:W-:-:S04]  /*0a70*/  LEA R24, P5, R14, UR16, 0x3 ;  /* 0x000000100e187c11 */ /* 0x000fc8000f8a18ff */
[----:B------:R-:W-:-:S06]  /*0a80*/  LEA.HI.X R25, R14, UR17, R17, 0x3, P5 ;  /* 0x000000110e197c11 */ /* 0x000fcc000a8f1c11 */
[----:B------:R-:W5:Y:S03]  /*0a90*/  LDG.E.64 R24, desc[UR14][R24.64] ;  /* 0x0000000e18187981 */ /* 0x000f66000c1e1b00 */
.L_x_9:
[----:B------:R-:W-:Y:S05]  /*0aa0*/  BSYNC.RECONVERGENT B0 ;  /* 0x0000000000007941 */ /* 0x000fea0003800200 */
.L_x_5:
[----:B0-----:R-:W0:Y:S01]  /*0ab0*/  @!P1 LDC.64 R16, c[0x0][0x3b8] ;  /* 0x0000ee00ff109b82 */ /* 0x001e220000000a00 */
[----:B------:R-:W-:Y:S01]  /*0ac0*/  IMAD.U32 R18, RZ, RZ, UR11 ;  /* 0x0000000bff127e24 */ /* 0x000fe2000f8e00ff */
[----:B------:R-:W-:Y:S01]  /*0ad0*/  @!P1 IADD3 R14, P5, PT, R21, UR11, RZ ;  /* 0x0000000b150e9c10 */ /* 0x000fe2000ffbe0ff */
        /* <DEDUP_REMOVED lines=23> */
.L_x_13:
[----:B------:R-:W-:-:S13]  /*0c50*/  ISETP.EQ.OR P5, PT, R12, RZ, P0 ;  /* 0x000000ff0c00720c */ /* 0x000fda00007a2670 */
[----:B------:R-:W-:Y:S05]  /*0c60*/  @P5 BRA `(.L_x_14) ;  /* 0x0000000000605947 */ /* 0x000fea0003800000 */
[----:B------:R-:W-:-:S05]  /*0c70*/  IADD3 R14, P5, PT, R11, R2, RZ ;  /* 0x000000020b0e7210 */ /* 0x000fca0007fbe0ff */
[----:B0-----:R-:W-:Y:S01]  /*0c80*/  IMAD.X R17, RZ, RZ, R10, P5 ;  /* 0x000000ffff117224 */ /* 0x001fe200028e060a */
[----:B------:R-:W-:-:S04]  /*0c90*/  LEA R26, P5, R14, UR20, 0x3 ;  /* 0x000000140e1a7c11 */ /* 0x000fc8000f8a18ff */
[----:B------:R-:W-:-:S06]  /*0ca0*/  LEA.HI.X R27, R14, UR21, R17, 0x3, P5 ;  /* 0x000000150e1b7c11 */ /* 0x000fcc000a8f1c11 */
[----:B------:R-:W5:Y:S01]  /*0cb0*/  LDG.E.64 R26, desc[UR14][R26.64] ;  /* 0x0000000e1a1a7981 */ /* 0x000f62000c1e1b00 */
[----:B------:R-:W-:Y:S05]  /*0cc0*/  BRA `(.L_x_14) ;  /* 0x0000000000487947 */ /* 0x000fea0003800000 */
.L_x_12:
[----:B------:R-:W-:-:S13]  /*0cd0*/  PLOP3.LUT P5, PT, P3, P2, PT, 0xf8, 0x8f ;  /* 0x00000000008f781c */ /* 0x000fda0001fa5f70 */
[----:B------:R-:W-:Y:S05]  /*0ce0*/  @P5 BRA `(.L_x_14) ;  /* 0x0000000000405947 */ /* 0x000fea0003800000 */
[----:B------:R-:W-:Y:S01]  /*0cf0*/  VIADD R14, R0, 0xfffffff8 ;  /* 0xfffffff8000e7836 */ /* 0x000fe20000000000 */
[----:B0-----:R-:W-:-:S04]  /*0d00*/  SHF.R.S32.HI R17, RZ, 0x1f, R19 ;  /* 0x0000001fff117819 */ /* 0x001fc80000011413 */
[----:B------:R-:W-:-:S05]  /*0d10*/  IADD3 R14, P5, PT, R19, R14, RZ ;  /* 0x0000000e130e7210 */ /* 0x000fca0007fbe0ff */
[----:B------:R-:W-:Y:S01]  /*0d20*/  IMAD.X R17, RZ, RZ, R17, P5 ;  /* 0x000000ffff117224 */ /* 0x000fe200028e0611 */
[----:B------:R-:W-:-:S04]  /*0d30*/  LEA R26, P5, R14, UR24, 0x3 ;  /* 0x000000180e1a7c11 */ /* 0x000fc8000f8a18ff */
[----:B------:R-:W-:-:S06]  /*0d40*/  LEA.HI.X R27, R14, UR25, R17, 0x3, P5 ;  /* 0x000000190e1b7c11 */ /* 0x000fcc000a8f1c11 */
[----:B------:R-:W5:Y:S01]  /*0d50*/  LDG.E.64 R26, desc[UR14][R26.64] ;  /* 0x0000000e1a1a7981 */ /* 0x000f62000c1e1b00 */
[----:B------:R-:W-:Y:S05]  /*0d60*/  BRA `(.L_x_14) ;  /* 0x0000000000207947 */ /* 0x000fea0003800000 */
.L_x_11:
[----:B------:R-:W-:-:S13]  /*0d70*/  PLOP3.LUT P5, PT, P4, P2, PT, 0xf8, 0x8f ;  /* 0x00000000008f781c */ /* 0x000fda00027a5f70 */
[----:B------:R-:W-:Y:S05]  /*0d80*/  @P5 BRA `(.L_x_14) ;  /* 0x0000000000185947 */ /* 0x000fea0003800000 */
[----:B0-----:R-:W-:Y:S02]  /*0d90*/  SHF.R.S32.HI R17, RZ, 0x1f, R19 ;  /* 0x0000001fff117819 */ /* 0x001fe40000011413 */
[----:B------:R-:W-:-:S05]  /*0da0*/  IADD3 R14, P5, PT, R19, R0, RZ ;  /* 0x00000000130e7210 */ /* 0x000fca0007fbe0ff */
[----:B------:R-:W-:Y:S01]  /*0db0*/  IMAD.X R17, RZ, RZ, R17, P5 ;  /* 0x000000ffff117224 */ /* 0x000fe200028e0611 */
[----:B------:R-:W-:-:S04]  /*0dc0*/  LEA R26, P5, R14, UR26, 0x3 ;  /* 0x0000001a0e1a7c11 */ /* 0x000fc8000f8a18ff */
[----:B------:R-:W-:-:S06]  /*0dd0*/  LEA.HI.X R27, R14, UR27, R17, 0x3, P5 ;  /* 0x0000001b0e1b7c11 */ /* 0x000fcc000a8f1c11 */
[----:B------:R-:W5:Y:S03]  /*0de0*/  LDG.E.64 R26, desc[UR14][R26.64] ;  /* 0x0000000e1a1a7981 */ /* 0x000f66000c1e1b00 */
.L_x_14:
[----:B------:R-:W-:Y:S05]  /*0df0*/  BSYNC.RECONVERGENT B0 ;  /* 0x0000000000007941 */ /* 0x000fea0003800200 */
.L_x_10:
        /* <DEDUP_REMOVED lines=26> */
.L_x_18:
[----:B------:R-:W-:-:S05]  /*0fa0*/  VIADD R14, R12, 0x1 ;  /* 0x000000010c0e7836 */ /* 0x000fca0000000000 */
[----:B------:R-:W-:-:S13]  /*0fb0*/  ISETP.GE.U32.OR P3, PT, R14, UR13, P0 ;  /* 0x0000000d0e007c0c */ /* 0x000fda0008766470 */
        /* <DEDUP_REMOVED lines=8> */
.L_x_17:
        /* <DEDUP_REMOVED lines=9> */
.L_x_16:
[----:B------:R-:W-:-:S13]  /*10d0*/  ISETP.EQ.OR P4, PT, R12, RZ, P4 ;  /* 0x000000ff0c00720c */ /* 0x000fda0002782670 */
[----:B------:R-:W-:Y:S05]  /*10e0*/  @P4 BRA `(.L_x_19) ;  /* 0x0000000000144947 */ /* 0x000fea0003800000 */
[----:B------:R-:W-:-:S05]  /*10f0*/  IADD3 R14, P3, PT, R11, R0, RZ ;  /* 0x000000000b0e7210 */ /* 0x000fca0007f7e0ff */
[----:B0-----:R-:W-:Y:S01]  /*1100*/  IMAD.X R17, RZ, RZ, R10, P3 ;  /* 0x000000ffff117224 */ /* 0x001fe200018e060a */
[----:B------:R-:W-:-:S04]  /*1110*/  LEA R24, P3, R14, UR26, 0x3 ;  /* 0x0000001a0e187c11 */ /* 0x000fc8000f8618ff */
[----:B------:R-:W-:-:S06]  /*1120*/  LEA.HI.X R25, R14, UR27, R17, 0x3, P3 ;  /* 0x0000001b0e197c11 */ /* 0x000fcc00098f1c11 */
[----:B------:R-:W5:Y:S03]  /*1130*/  LDG.E.64 R24, desc[UR14][R24.64] ;  /* 0x0000000e18187981 */ /* 0x000f66000c1e1b00 */
.L_x_19:
[----:B------:R-:W-:Y:S05]  /*1140*/  BSYNC.RECONVERGENT B0 ;  /* 0x0000000000007941 */ /* 0x000fea0003800200 */
.L_x_15:
[----:B0-----:R-:W0:Y:S01]  /*1150*/  @!P1 LDC.64 R16, c[0x0][0x3b8] ;  /* 0x0000ee00ff109b82 */ /* 0x001e220000000a00 */
[----:B------:R-:W-:Y:S01]  /*1160*/  IMAD.U32 R18, RZ, RZ, UR9 ;  /* 0x00000009ff127e24 */ /* 0x000fe2000f8e00ff */
[----:B------:R-:W-:Y:S01]  /*1170*/  @!P1 IADD3 R14, P3, PT, R21, UR9, RZ ;  /* 0x00000009150e9c10 */ /* 0x000fe2000ff7e0ff */
[----:B------:R-:W-:Y:S01]  /*1180*/  UISETP.GE.U32.AND UP0, UPT, UR8, 0x4, UPT ;  /* 0x000000040800788c */ /* 0x000fe2000bf06070 */
[----:B------:R-:W-:Y:S02]  /*1190*/  BSSY.RECONVERGENT B0, `(.L_x_20) ;  /* 0x000001a000007945 */ /* 0x000fe40003800200 */
[----:B------:R-:W-:Y:S02]  /*11a0*/  @!P1 LEA.HI.X.SX32 R18, R18, RZ, 0x1, P3 ;  /* 0x000000ff12129211 */ /* 0x000fe400018f0eff */
[----:B0-----:R-:W-:-:S04]  /*11b0*/  @!P1 LEA R16, P3, R14, R16, 0x3 ;  /* 0x000000100e109211 */ /* 0x001fc800078618ff */
[----:B------:R-:W-:Y:S01]  /*11c0*/  @!P1 LEA.HI.X R17, R14, R17, R18, 0x3, P3 ;  /* 0x000000110e119211 */ /* 0x000fe200018f1c12 */
[----:B------:R-:W-:Y:S01]  /*11d0*/  VIADD R14, R2, 0x8 ;  /* 0x00000008020e7836 */ /* 0x000fe20000000000 */
[----:B------:R-:W-:-:S03]  /*11e0*/  SHF.R.S32.HI R18, RZ, 0x1f, R19 ;  /* 0x0000001fff127819 */ /* 0x000fc60000011413 */
[----:B-----5:R0:W-:Y:S01]  /*11f0*/  @!P1 STG.E.64 desc[UR14][R16.64], R24 ;  /* 0x0000001810009986 */ /* 0x0201e2000c101b0e */
[C---:B------:R-:W-:Y:S02]  /*1200*/  ISETP.GE.AND P3, PT, R14.reuse, R23, PT ;  /* 0x000000170e00720c */ /* 0x040fe40003f66270 */
[----:B------:R-:W-:Y:S02]  /*1210*/  CS2R R22, SRZ ;  /* 0x0000000000167805 */ /* 0x000fe4000001ff00 */
[----:B------:R-:W-:Y:S01]  /*1220*/  ISETP.LT.OR P3, PT, R14, RZ, P3 ;  /* 0x000000ff0e00720c */ /* 0x000fe20001f61670 */
[----:B------:R-:W-:-:S12]  /*1230*/  BRA.U !UP0, `(.L_x_21) ;  /* 0x0000000108207547 */ /* 0x000fd8000b800000 */
[----:B------:R-:W-:-:S13]  /*1240*/  PLOP3.LUT P4, PT, P0, P2, PT, 0xf8, 0x8f ;  /* 0x00000000008f781c */ /* 0x000fda0000785f70 */
[----:B------:R-:W-:Y:S05]  /*1250*/  @P4 BRA `(.L_x_22) ;  /* 0x0000000000344947 */ /* 0x000fea0003800000 */
[----:B0-----:R-:W-:-:S05]  /*1260*/  IADD3 R16, P4, PT, R19, R2, RZ ;  /* 0x0000000213107210 */ /* 0x001fca0007f9e0ff */
[----:B------:R-:W-:Y:S01]  /*1270*/  IMAD.X R17, RZ, RZ, R18, P4 ;  /* 0x000000ffff117224 */ /* 0x000fe200020e0612 */
[----:B------:R-:W-:-:S04]  /*1280*/  LEA R22, P4, R16, UR22, 0x3 ;  /* 0x0000001610167c11 */ /* 0x000fc8000f8818ff */
[----:B------:R-:W-:-:S06]  /*1290*/  LEA.HI.X R23, R16, UR23, R17, 0x3, P4 ;  /* 0x0000001710177c11 */ /* 0x000fcc000a0f1c11 */
[----:B------:R-:W5:Y:S01]  /*12a0*/  LDG.E.64 R22, desc[UR14][R22.64] ;  /* 0x0000000e16167981 */ /* 0x000f62000c1e1b00 */
[----:B------:R-:W-:Y:S05]  /*12b0*/  BRA `(.L_x_22) ;  /* 0x00000000001c7947 */ /* 0x000fea0003800000 */
.L_x_21:
[----:B------:R-:W-:-:S13]  /*12c0*/  PLOP3.LUT P4, PT, P3, P2, PT, 0xf8, 0x8f ;  /* 0x00000000008f781c */ /* 0x000fda0001f85f70 */
[----:B------:R-:W-:Y:S05]  /*12d0*/  @P4 BRA `(.L_x_22) ;  /* 0x0000000000144947 */ /* 0x000fea0003800000 */
[----:B0-----:R-:W-:-:S05]  /*12e0*/  IADD3 R16, P4, PT, R19, R14, RZ ;  /* 0x0000000e13107210 */ /* 0x001fca0007f9e0ff */
[----:B------:R-:W-:Y:S01]  /*12f0*/  IMAD.X R17, RZ, RZ, R18, P4 ;  /* 0x000000ffff117224 */ /* 0x000fe200020e0612 */
[----:B------:R-:W-:-:S04]  /*1300*/  LEA R22, P4, R16, UR28, 0x3 ;  /* 0x0000001c10167c11 */ /* 0x000fc8000f8818ff */
[----:B------:R-:W-:-:S06]  /*1310*/  LEA.HI.X R23, R16, UR29, R17, 0x3, P4 ;  /* 0x0000001d10177c11 */ /* 0x000fcc000a0f1c11 */
[----:B------:R-:W5:Y:S03]  /*1320*/  LDG.E.64 R22, desc[UR14][R22.64] ;  /* 0x0000000e16167981 */ /* 0x000f66000c1e1b00 */
.L_x_22:
[----:B------:R-:W-:Y:S05]  /*1330*/  BSYNC.RECONVERGENT B0 ;  /* 0x0000000000007941 */ /* 0x000fea0003800200 */
.L_x_20:
[----:B0-----:R-:W0:Y:S01]  /*1340*/  @!P1 LDC.64 R16, c[0x0][0x3b8] ;  /* 0x0000ee00ff109b82 */ /* 0x001e220000000a00 */
[----:B------:R-:W-:Y:S01]  /*1350*/  @!P1 IADD3 R18, P4, PT, R21, R8, RZ ;  /* 0x0000000815129210 */ /* 0x000fe20007f9e0ff */
[----:B------:R-:W-:Y:S01]  /*1360*/  BSSY.RECONVERGENT B0, `(.L_x_23) ;  /* 0x000001b000007945 */ /* 0x000fe20003800200 */
[----:B------:R-:W-:Y:S02]  /*1370*/  CS2R R24, SRZ ;  /* 0x0000000000187805 */ /* 0x000fe4000001ff00 */
[----:B------:R-:W-:Y:S02]  /*1380*/  @!P1 LEA.HI.X.SX32 R20, R8, RZ, 0x1, P4 ;  /* 0x000000ff08149211 */ /* 0x000fe400020f0eff */
[----:B0-----:R-:W-:-:S04]  /*1390*/  @!P1 LEA R16, P4, R18, R16, 0x3 ;  /* 0x0000001012109211 */ /* 0x001fc800078818ff */
[----:B------:R-:W-:Y:S01]  /*13a0*/  @!P1 LEA.HI.X R17, R18, R17, R20, 0x3, P4 ;  /* 0x0000001112119211 */ /* 0x000fe200020f1c14 */
[----:B------:R-:W-:-:S04]  /*13b0*/  VIADD R18, R12, 0xfffffffd ;  /* 0xfffffffd0c127836 */ /* 0x000fc80000000000 */
[----:B-----5:R0:W-:Y:S01]  /*13c0*/  @!P1 STG.E.64 desc[UR14][R16.64], R22 ;  /* 0x0000001610009986 */ /* 0x0201e2000c101b0e */
[----:B------:R-:W-:-:S04]  /*13d0*/  ISETP.GE.AND P4, PT, R18, UR13, PT ;  /* 0x0000000d12007c0c */ /* 0x000fc8000bf86270 */
[----:B------:R-:W-:Y:S01]  /*13e0*/  ISETP.LT.U32.OR P4, PT, R12, 0x3, P4 ;  /* 0x000000030c00780c */ /* 0x000fe20002781470 */
[----:B------:R-:W-:-:S12]  /*13f0*/  BRA.U !UP0, `(.L_x_24) ;  /* 0x0000000108247547 */ /* 0x000fd8000b800000 */
        /* <DEDUP_REMOVED lines=9> */
.L_x_24:
        /* <DEDUP_REMOVED lines=8> */
.L_x_25:
[----:B------:R-:W-:Y:S05]  /*1510*/  BSYNC.RECONVERGENT B0 ;  /* 0x0000000000007941 */ /* 0x000fea0003800200 */
.L_x_23:
[----:B0-----:R-:W0:Y:S01]  /*1520*/  @!P1 LDC.64 R16, c[0x0][0x3b8] ;  /* 0x0000ee00ff109b82 */ /* 0x001e220000000a00 */
[----:B------:R-:W-:Y:S01]  /*1530*/  @!P1 IADD3 R18, P4, PT, R21, R6, RZ ;  /* 0x0000000615129210 */ /* 0x000fe20007f9e0ff */
[----:B------:R-:W-:Y:S01]  /*1540*/  BSSY.RECONVERGENT B0, `(.L_x_26) ;  /* 0x0000016000007945 */ /* 0x000fe20003800200 */
[----:B------:R-:W-:Y:S02]  /*1550*/  CS2R R22, SRZ ;  /* 0x0000000000167805 */ /* 0x000fe4000001ff00 */
[----:B------:R-:W-:Y:S02]  /*1560*/  @!P1 LEA.HI.X.SX32 R20, R6, RZ, 0x1, P4 ;  /* 0x000000ff06149211 */ /* 0x000fe400020f0eff */
[----:B0-----:R-:W-:-:S04]  /*1570*/  @!P1 LEA R16, P4, R18, R16, 0x3 ;  /* 0x0000001012109211 */ /* 0x001fc800078818ff */
[----:B------:R-:W-:-:S05]  /*1580*/  @!P1 LEA.HI.X R17, R18, R17, R20, 0x3, P4 ;  /* 0x0000001112119211 */ /* 0x000fca00020f1c14 */
[----:B-----5:R0:W-:Y:S01]  /*1590*/  @!P1 STG.E.64 desc[UR14][R16.64], R24 ;  /* 0x0000001810009986 */ /* 0x0201e2000c101b0e */
[----:B------:R-:W-:Y:S05]  /*15a0*/  BRA.U !UP0, `(.L_x_27) ;  /* 0x0000000108207547 */ /* 0x000fea000b800000 */
[----:B------:R-:W-:-:S13]  /*15b0*/  ISETP.EQ.OR P4, PT, R12, RZ, P0 ;  /* 0x000000ff0c00720c */ /* 0x000fda0000782670 */
[----:B------:R-:W-:Y:S05]  /*15c0*/  @P4 BRA `(.L_x_28) ;  /* 0x0000000000344947 */ /* 0x000fea0003800000 */
[----:B0-----:R-:W-:-:S05]  /*15d0*/  IADD3 R16, P4, PT, R11, R2, RZ ;  /* 0x000000020b107210 */ /* 0x001fca0007f9e0ff */
[----:B------:R-:W-:Y:S01]  /*15e0*/  IMAD.X R17, RZ, RZ, R10, P4 ;  /* 0x000000ffff117224 */ /* 0x000fe200020e060a */
[----:B------:R-:W-:-:S04]  /*15f0*/  LEA R22, P4, R16, UR22, 0x3 ;  /* 0x0000001610167c11 */ /* 0x000fc8000f8818ff */
[----:B------:R-:W-:-:S06]  /*1600*/  LEA.HI.X R23, R16, UR23, R17, 0x3, P4 ;  /* 0x0000001710177c11 */ /* 0x000fcc000a0f1c11 */
[----:B------:R-:W5:Y:S01]  /*1610*/  LDG.E.64 R22, desc[UR14][R22.64] ;  /* 0x0000000e16167981 */ /* 0x000f62000c1e1b00 */
[----:B------:R-:W-:Y:S05]  /*1620*/  BRA `(.L_x_28) ;  /* 0x00000000001c7947 */ /* 0x000fea0003800000 */
.L_x_27:
[----:B------:R-:W-:-:S13]  /*1630*/  ISETP.EQ.OR P4, PT, R12, RZ, P3 ;  /* 0x000000ff0c00720c */ /* 0x000fda0001f82670 */
[----:B------:R-:W-:Y:S05]  /*1640*/  @P4 BRA `(.L_x_28) ;  /* 0x0000000000144947 */ /* 0x000fea0003800000 */
[----:B0-----:R-:W-:-:S05]  /*1650*/  IADD3 R16, P4, PT, R11, R14, RZ ;  /* 0x0000000e0b107210 */ /* 0x001fca0007f9e0ff */
[----:B------:R-:W-:Y:S01]  /*1660*/  IMAD.X R17, RZ, RZ, R10, P4 ;  /* 0x000000ffff117224 */ /* 0x000fe200020e060a */
[----:B------:R-:W-:-:S04]  /*1670*/  LEA R22, P4, R16, UR28, 0x3 ;  /* 0x0000001c10167c11 */ /* 0x000fc8000f8818ff */
[----:B------:R-:W-:-:S06]  /*1680*/  LEA.HI.X R23, R16, UR29, R17, 0x3, P4 ;  /* 0x0000001d10177c11 */ /* 0x000fcc000a0f1c11 */
[----:B------:R-:W5:Y:S03]  /*1690*/  LDG.E.64 R22, desc[UR14][R22.64] ;  /* 0x0000000e16167981 */ /* 0x000f66000c1e1b00 */
.L_x_28:
[----:B------:R-:W-:Y:S05]  /*16a0*/  BSYNC.RECONVERGENT B0 ;  /* 0x0000000000007941 */ /* 0x000fea0003800200 */
.L_x_26:
[----:B0-----:R-:W0:Y:S01]  /*16b0*/  @!P1 LDC.64 R16, c[0x0][0x3b8] ;  /* 0x0000ee00ff109b82 */ /* 0x001e220000000a00 */
[----:B------:R-:W-:Y:S01]  /*16c0*/  @!P1 IADD3 R18, P4, PT, R21, R5, RZ ;  /* 0x0000000515129210 */ /* 0x000fe20007f9e0ff */
[----:B------:R-:W-:Y:S01]  /*16d0*/  BSSY.RECONVERGENT B0, `(.L_x_29) ;  /* 0x0000019000007945 */ /* 0x000fe20003800200 */
[----:B------:R-:W-:Y:S02]  /*16e0*/  CS2R R24, SRZ ;  /* 0x0000000000187805 */ /* 0x000fe4000001ff00 */
[----:B------:R-:W-:Y:S02]  /*16f0*/  @!P1 LEA.HI.X.SX32 R20, R5, RZ, 0x1, P4 ;  /* 0x000000ff05149211 */ /* 0x000fe400020f0eff */
[----:B0-----:R-:W-:-:S04]  /*1700*/  @!P1 LEA R16, P4, R18, R16, 0x3 ;  /* 0x0000001012109211 */ /* 0x001fc800078818ff */
[----:B------:R-:W-:Y:S02]  /*1710*/  @!P1 LEA.HI.X R17, R18, R17, R20, 0x3, P4 ;  /* 0x0000001112119211 */ /* 0x000fe400020f1c14 */
[----:B------:R-:W-:-:S03]  /*1720*/  SHF.R.S32.HI R18, RZ, 0x1f, R15 ;  /* 0x0000001fff127819 */ /* 0x000fc6000001140f */
[----:B-----5:R0:W-:Y:S01]  /*1730*/  @!P1 STG.E.64 desc[UR14][R16.64], R22 ;  /* 0x0000001610009986 */ /* 0x0201e2000c101b0e */
[----:B------:R-:W-:Y:S05]  /*1740*/  BRA.U !UP0, `(.L_x_30) ;  /* 0x0000000108247547 */ /* 0x000fea000b800000 */
[----:B------:R-:W-:-:S05]  /*1750*/  VIADD R14, R12, 0x1 ;  /* 0x000000010c0e7836 */ /* 0x000fca0000000000 */
[----:B------:R-:W-:-:S13]  /*1760*/  ISETP.GE.U32.OR P0, PT, R14, UR13, P0 ;  /* 0x0000000d0e007c0c */ /* 0x000fda0008706470 */
[----:B------:R-:W-:Y:S05]  /*1770*/  @P0 BRA `(.L_x_31) ;  /* 0x0000000000380947 */ /* 0x000fea0003800000 */
[----:B------:R-:W-:-:S05]  /*1780*/  IADD3 R14, P0, PT, R15, R2, RZ ;  /* 0x000000020f0e7210 */ /* 0x000fca0007f1e0ff */
[----:B0-----:R-:W-:Y:S01]  /*1790*/  IMAD.X R17, RZ, RZ, R18, P0 ;  /* 0x000000ffff117224 */ /* 0x001fe200000e0612 */
[----:B------:R-:W-:-:S04]  /*17a0*/  LEA R24, P0, R14, UR22, 0x3 ;  /* 0x000000160e187c11 */ /* 0x000fc8000f8018ff */
[----:B------:R-:W-:-:S06]  /*17b0*/  LEA.HI.X R25, R14, UR23, R17, 0x3, P0 ;  /* 0x000000170e197c11 */ /* 0x000fcc00080f1c11 */
[----:B------:R-:W5:Y:S01]  /*17c0*/  LDG.E.64 R24, desc[UR14][R24.64] ;  /* 0x0000000e18187981 */ /* 0x000f62000c1e1b00 */
[----:B------:R-:W-:Y:S05]  /*17d0*/  BRA `(.L_x_31) ;  /* 0x0000000000207947 */ /* 0x000fea0003800000 */
.L_x_30:
[----:B0-----:R-:W-:-:S05]  /*17e0*/  VIADD R16, R12, 0x1 ;  /* 0x000000010c107836 */ /* 0x001fca0000000000 */
[----:B------:R-:W-:-:S13]  /*17f0*/  ISETP.GE.U32.OR P3, PT, R16, UR13, P3 ;  /* 0x0000000d10007c0c */ /* 0x000fda0009f66470 */
[----:B------:R-:W-:Y:S05]  /*1800*/  @P3 BRA `(.L_x_31) ;  /* 0x0000000000143947 */ /* 0x000fea0003800000 */
[----:B------:R-:W-:-:S05]  /*1810*/  IADD3 R14, P0, PT, R15, R14, RZ ;  /* 0x0000000e0f0e7210 */ /* 0x000fca0007f1e0ff */
[----:B------:R-:W-:Y:S01]  /*1820*/  IMAD.X R17, RZ, RZ, R18, P0 ;  /* 0x000000ffff117224 */ /* 0x000fe200000e0612 */
[----:B------:R-:W-:-:S04]  /*1830*/  LEA R24, P0, R14, UR28, 0x3 ;  /* 0x0000001c0e187c11 */ /* 0x000fc8000f8018ff */
[----:B------:R-:W-:-:S06]  /*1840*/  LEA.HI.X R25, R14, UR29, R17, 0x3, P0 ;  /* 0x0000001d0e197c11 */ /* 0x000fcc00080f1c11 */
[----:B------:R-:W5:Y:S03]  /*1850*/  LDG.E.64 R24, desc[UR14][R24.64] ;  /* 0x0000000e18187981 */ /* 0x000f66000c1e1b00 */
.L_x_31:
[----:B------:R-:W-:Y:S05]  /*1860*/  BSYNC.RECONVERGENT B0 ;  /* 0x0000000000007941 */ /* 0x000fea0003800200 */
.L_x_29:
[----:B0-----:R-:W0:Y:S01]  /*1870*/  @!P1 LDC.64 R16, c[0x0][0x3b8] ;  /* 0x0000ee00ff109b82 */ /* 0x001e220000000a00 */
[----:B------:R-:W-:Y:S01]  /*1880*/  @!P1 IADD3 R14, P0, PT, R21, R4, RZ ;  /* 0x00000004150e9210 */ /* 0x000fe20007f1e0ff */
[----:B------:R-:W-:Y:S01]  /*1890*/  UIADD3 UR12, UPT, UPT, UR12, 0x4, URZ ;  /* 0x000000040c0c7890 */ /* 0x000fe2000fffe0ff */
[----:B------:R-:W-:Y:S01]  /*18a0*/  VIADD R5, R5, UR5 ;  /* 0x0000000505057c36 */ /* 0x000fe20008000000 */
[----:B------:R-:W-:Y:S01]  /*18b0*/  UIADD3 UR9, UPT, UPT, UR5, UR9, URZ ;  /* 0x0000000905097290 */ /* 0x000fe2000fffe0ff */
[----:B------:R-:W-:Y:S01]  /*18c0*/  @!P1 LEA.HI.X.SX32 R18, R4, RZ, 0x1, P0 ;  /* 0x000000ff04129211 */ /* 0x000fe200000f0eff */
[----:B------:R-:W-:Y:S01]  /*18d0*/  UISETP.NE.AND UP0, UPT, UR12, 0x1b, UPT ;  /* 0x0000001b0c00788c */ /* 0x000fe2000bf05270 */
[----:B------:R-:W-:Y:S01]  /*18e0*/  VIADD R6, R6, UR5 ;  /* 0x0000000506067c36 */ /* 0x000fe20008000000 */
[----:B------:R-:W-:Y:S02]  /*18f0*/  UIADD3 UR10, UPT, UPT, UR5, UR10, URZ ;  /* 0x0000000a050a7290 */ /* 0x000fe4000fffe0ff */
[----:B------:R-:W-:Y:S01]  /*1900*/  VIADD R8, R8, UR5 ;  /* 0x0000000508087c36 */ /* 0x000fe20008000000 */
[----:B------:R-:W-:Y:S01]  /*1910*/  UIADD3 UR11, UPT, UPT, UR5, UR11, URZ ;  /* 0x0000000b050b7290 */ /* 0x000fe2000fffe0ff */
[----:B------:R-:W-:Y:S01]  /*1920*/  VIADD R0, R0, 0x4 ;  /* 0x0000000400007836 */ /* 0x000fe20000000000 */
[----:B------:R-:W-:Y:S01]  /*1930*/  UIADD3 UR4, UPT, UPT, UR5, UR4, URZ ;  /* 0x0000000405047290 */ /* 0x000fe2000fffe0ff */
[----:B------:R-:W-:Y:S01]  /*1940*/  VIADD R2, R2, 0x2 ;  /* 0x0000000202027836 */ /* 0x000fe20000000000 */
[----:B------:R-:W-:Y:S01]  /*1950*/  UIADD3 UR6, UPT, UPT, UR6, 0x1, URZ ;  /* 0x0000000106067890 */ /* 0x000fe2000fffe0ff */
[----:B------:R-:W-:Y:S01]  /*1960*/  VIADD R4, R4, UR5 ;  /* 0x0000000504047c36 */ /* 0x000fe20008000000 */
[----:B0-----:R-:W-:-:S04]  /*1970*/  @!P1 LEA R16, P0, R14, R16, 0x3 ;  /* 0x000000100e109211 */ /* 0x001fc800078018ff */
[----:B------:R-:W-:-:S05]  /*1980*/  @!P1 LEA.HI.X R17, R14, R17, R18, 0x3, P0 ;  /* 0x000000110e119211 */ /* 0x000fca00000f1c12 */
[----:B-----5:R1:W-:Y:S01]  /*1990*/  @!P1 STG.E.64 desc[UR14][R16.64], R24 ;  /* 0x0000001810009986 */ /* 0x0203e2000c101b0e */
[----:B------:R-:W-:Y:S05]  /*19a0*/  BRA.U UP0, `(.L_x_32) ;  /* 0xffffffe900787547 */ /* 0x000fea000b83ffff */
[----:B------:R-:W-:Y:S05]  /*19b0*/  EXIT ;  /* 0x000000000000794d */ /* 0x000fea0003800000 */
.L_x_33:
[----:B------:R-:W-:-:S00]  /*19c0*/  BRA `(.L_x_33) ;  /* 0xfffffffc00fc7947 */ /* 0x000fc0000383ffff */
[----:B------:R-:W-:-:S00]  /*19d0*/  NOP ;  /* 0x0000000000007918 */ /* 0x000fc00000000000 */
        /* <DEDUP_REMOVED lines=10> */
.L_x_34:


//--------------------- .nv.shared.reserved.0     --------------------------
	.section	.nv.shared.reserved.0,"aw",@nobits
	.weak		__nv_reservedSMEM_offset_0_alias
	.size		__nv_reservedSMEM_offset_0_alias, 0, 64
	.other		__nv_reservedSMEM_offset_0_alias,@"STO_CUDA_RESERVED_SHARED STV_DEFAULT"
__nv_reservedSMEM_offset_0_alias:
	.zero		0
	.zero		64


//--------------------- .nv.constant0._Z13wgtDWTFeaturePKdS0_S0_S0_S0_S0_S0_Pdii --------------------------
	.section	.nv.constant0._Z13wgtDWTFeaturePKdS0_S0_S0_S0_S0_S0_Pdii,"a",@progbits
	.sectionflags	@""
	.align	4
.nv.constant0._Z13wgtDWTFeaturePKdS0_S0_S0_S0_S0_S0_Pdii:
	.zero		968


//--------------------- SYMBOLS --------------------------

	.type		.nv.reservedSmem.offset0,@object
	.size		.nv.reservedSmem.offset0,0x4
